







.version 6.1
.target sm_30
.address_size 64


.extern .shared .align 4 .b8 shared_array[];

.visible .entry _Z10test_clockRiS_(
.param .u64 _Z10test_clockRiS__param_0,
.param .u64 _Z10test_clockRiS__param_1
)
{
.reg .pred %p<7>;
.reg .b32 %r<131>;
.reg .b64 %rd<5>;


ld.param.u64 %rd3, [_Z10test_clockRiS__param_0];
ld.param.u64 %rd4, [_Z10test_clockRiS__param_1];
cvta.to.global.u64 %rd1, %rd4;
mov.u32 %r17, %ntid.x;
mov.u32 %r18, %ctaid.x;
mul.lo.s32 %r1, %r17, %r18;
mov.u32 %r19, %tid.x;
neg.s32 %r2, %r19;
mov.u32 %r16, 0;
setp.ne.s32	%p1, %r1, %r2;
mov.u32 %r124, %r16;
@%p1 bra BB0_2;


	mov.u32 %r124, %clock;


BB0_2:
ld.global.u32 %r129, [%rd1];
cvta.to.global.u64 %rd2, %rd3;
mov.u32 %r126, %r16;

BB0_3:
mov.u32 %r128, %r16;

BB0_4:
mov.u32 %r130, %r16;

BB0_5:
setp.eq.s32	%p2, %r1, %r2;
selp.b32	%r24, %r130, 0, %p2;
add.s32 %r25, %r129, %r24;
add.s32 %r26, %r25, %r126;
add.s32 %r27, %r130, 1;
selp.b32	%r28, %r27, 0, %p2;
add.s32 %r29, %r26, %r28;
add.s32 %r30, %r29, %r126;
add.s32 %r31, %r130, 2;
selp.b32	%r32, %r31, 0, %p2;
add.s32 %r33, %r30, %r32;
add.s32 %r34, %r33, %r126;
add.s32 %r35, %r130, 3;
selp.b32	%r36, %r35, 0, %p2;
add.s32 %r37, %r34, %r36;
add.s32 %r38, %r37, %r126;
add.s32 %r39, %r130, 4;
selp.b32	%r40, %r39, 0, %p2;
add.s32 %r41, %r38, %r40;
add.s32 %r42, %r41, %r126;
add.s32 %r43, %r130, 5;
selp.b32	%r44, %r43, 0, %p2;
add.s32 %r45, %r42, %r44;
add.s32 %r46, %r45, %r126;
add.s32 %r47, %r130, 6;
selp.b32	%r48, %r47, 0, %p2;
add.s32 %r49, %r46, %r48;
add.s32 %r50, %r49, %r126;
add.s32 %r51, %r130, 7;
selp.b32	%r52, %r51, 0, %p2;
add.s32 %r53, %r50, %r52;
add.s32 %r54, %r53, %r126;
add.s32 %r55, %r130, 8;
selp.b32	%r56, %r55, 0, %p2;
add.s32 %r57, %r54, %r56;
add.s32 %r58, %r57, %r126;
add.s32 %r59, %r130, 9;
selp.b32	%r60, %r59, 0, %p2;
add.s32 %r61, %r58, %r60;
add.s32 %r62, %r61, %r126;
add.s32 %r63, %r130, 10;
selp.b32	%r64, %r63, 0, %p2;
add.s32 %r65, %r62, %r64;
add.s32 %r66, %r65, %r126;
add.s32 %r67, %r130, 11;
selp.b32	%r68, %r67, 0, %p2;
add.s32 %r69, %r66, %r68;
add.s32 %r70, %r69, %r126;
add.s32 %r71, %r130, 12;
selp.b32	%r72, %r71, 0, %p2;
add.s32 %r73, %r70, %r72;
add.s32 %r74, %r73, %r126;
add.s32 %r75, %r130, 13;
selp.b32	%r76, %r75, 0, %p2;
add.s32 %r77, %r74, %r76;
add.s32 %r78, %r77, %r126;
add.s32 %r79, %r130, 14;
selp.b32	%r80, %r79, 0, %p2;
add.s32 %r81, %r78, %r80;
add.s32 %r82, %r81, %r126;
add.s32 %r83, %r130, 15;
selp.b32	%r84, %r83, 0, %p2;
add.s32 %r85, %r82, %r84;
add.s32 %r86, %r85, %r126;
add.s32 %r87, %r130, 16;
selp.b32	%r88, %r87, 0, %p2;
add.s32 %r89, %r86, %r88;
add.s32 %r90, %r89, %r126;
add.s32 %r91, %r130, 17;
selp.b32	%r92, %r91, 0, %p2;
add.s32 %r93, %r90, %r92;
add.s32 %r94, %r93, %r126;
add.s32 %r95, %r130, 18;
selp.b32	%r96, %r95, 0, %p2;
add.s32 %r97, %r94, %r96;
add.s32 %r98, %r97, %r126;
add.s32 %r99, %r130, 19;
selp.b32	%r100, %r99, 0, %p2;
add.s32 %r101, %r98, %r100;
add.s32 %r102, %r101, %r126;
add.s32 %r103, %r130, 20;
selp.b32	%r104, %r103, 0, %p2;
add.s32 %r105, %r102, %r104;
add.s32 %r106, %r105, %r126;
add.s32 %r107, %r130, 21;
selp.b32	%r108, %r107, 0, %p2;
add.s32 %r109, %r106, %r108;
add.s32 %r110, %r109, %r126;
add.s32 %r111, %r130, 22;
selp.b32	%r112, %r111, 0, %p2;
add.s32 %r113, %r110, %r112;
add.s32 %r114, %r113, %r126;
add.s32 %r115, %r130, 23;
selp.b32	%r116, %r115, 0, %p2;
add.s32 %r117, %r114, %r116;
add.s32 %r118, %r117, %r126;
add.s32 %r119, %r130, 24;
selp.b32	%r120, %r119, 0, %p2;
add.s32 %r121, %r118, %r120;
add.s32 %r129, %r121, %r126;
add.s32 %r130, %r130, 25;
setp.ne.s32	%p3, %r130, 100;
@%p3 bra BB0_5;

add.s32 %r128, %r128, 1;
setp.lt.s32	%p4, %r128, 10;
@%p4 bra BB0_4;

add.s32 %r126, %r126, 1;
setp.lt.s32	%p5, %r126, 100;
@%p5 bra BB0_3;

st.global.u32 [%rd1], %r129;
@%p1 bra BB0_10;


	mov.u32 %r122, %clock;

	sub.s32 %r123, %r122, %r124;
st.global.u32 [%rd2], %r123;

BB0_10:
ret;
}


.visible .entry _Z13sequence_readRxPiii(
.param .u64 _Z13sequence_readRxPiii_param_0,
.param .u64 _Z13sequence_readRxPiii_param_1,
.param .u32 _Z13sequence_readRxPiii_param_2,
.param .u32 _Z13sequence_readRxPiii_param_3
)
{
.reg .pred %p<7>;
.reg .b32 %r<37>;
.reg .b64 %rd<17>;


ld.param.u64 %rd5, [_Z13sequence_readRxPiii_param_0];
ld.param.u64 %rd6, [_Z13sequence_readRxPiii_param_1];
ld.param.u32 %r11, [_Z13sequence_readRxPiii_param_2];
cvta.to.global.u64 %rd1, %rd6;
setp.lt.s32	%p1, %r11, 1;
@%p1 bra BB1_10;

and.b32 %r15, %r11, 3;
mov.u32 %r32, 0;
setp.eq.s32	%p2, %r15, 0;
@%p2 bra BB1_7;

setp.eq.s32	%p3, %r15, 1;
@%p3 bra BB1_6;

setp.eq.s32	%p4, %r15, 2;
@%p4 bra BB1_5;

ld.global.u32 %r17, [%rd1];
st.shared.u32 [shared_array], %r17;
mov.u32 %r32, 1;

BB1_5:
mul.wide.u32 %rd7, %r32, 4;
add.s64 %rd8, %rd1, %rd7;
ld.global.u32 %r18, [%rd8];
shl.b32 %r19, %r32, 2;
mov.u32 %r20, shared_array;
add.s32 %r21, %r20, %r19;
st.shared.u32 [%r21], %r18;
add.s32 %r32, %r32, 1;

BB1_6:
mul.wide.s32 %rd9, %r32, 4;
add.s64 %rd10, %rd1, %rd9;
ld.global.u32 %r22, [%rd10];
shl.b32 %r23, %r32, 2;
mov.u32 %r24, shared_array;
add.s32 %r25, %r24, %r23;
st.shared.u32 [%r25], %r22;
add.s32 %r32, %r32, 1;

BB1_7:
setp.lt.u32	%p5, %r11, 4;
@%p5 bra BB1_10;

shl.b32 %r26, %r32, 2;
mov.u32 %r27, shared_array;
add.s32 %r35, %r27, %r26;
mul.wide.s32 %rd11, %r32, 4;
add.s64 %rd16, %rd1, %rd11;

BB1_9:
ld.global.u32 %r28, [%rd16];
ld.global.u32 %r29, [%rd16+4];
ld.global.u32 %r30, [%rd16+8];
ld.global.u32 %r31, [%rd16+12];
st.shared.u32 [%r35], %r28;
st.shared.u32 [%r35+4], %r29;
st.shared.u32 [%r35+8], %r30;
st.shared.u32 [%r35+12], %r31;
add.s32 %r35, %r35, 16;
add.s64 %rd16, %rd16, 16;
add.s32 %r32, %r32, 4;
setp.lt.s32	%p6, %r32, %r11;
@%p6 bra BB1_9;

BB1_10:

	mov.u64 %rd12, %clock64;

	
	mov.u64 %rd13, %clock64;

	sub.s64 %rd14, %rd13, %rd12;
cvta.to.global.u64 %rd15, %rd5;
st.global.u64 [%rd15], %rd14;
ret;
}


.visible .entry _Z20static_sequence_readRiPyiRyi(
.param .u64 _Z20static_sequence_readRiPyiRyi_param_0,
.param .u64 _Z20static_sequence_readRiPyiRyi_param_1,
.param .u32 _Z20static_sequence_readRiPyiRyi_param_2,
.param .u64 _Z20static_sequence_readRiPyiRyi_param_3,
.param .u32 _Z20static_sequence_readRiPyiRyi_param_4
)
{
.reg .pred %p<24>;
.reg .b32 %r<77>;
.reg .b64 %rd<62>;


ld.param.u64 %rd23, [_Z20static_sequence_readRiPyiRyi_param_0];
ld.param.u64 %rd24, [_Z20static_sequence_readRiPyiRyi_param_1];
ld.param.u32 %r18, [_Z20static_sequence_readRiPyiRyi_param_2];
ld.param.u64 %rd25, [_Z20static_sequence_readRiPyiRyi_param_3];
ld.param.u32 %r19, [_Z20static_sequence_readRiPyiRyi_param_4];
mov.u32 %r20, %ctaid.x;
mov.u32 %r21, %ntid.x;
mul.lo.s32 %r22, %r21, %r20;
mov.u32 %r23, %tid.x;
neg.s32 %r24, %r23;
setp.eq.s32	%p2, %r22, %r24;
setp.gt.s32	%p3, %r19, 0;
and.pred %p4, %p2, %p3;
@!%p4 bra BB2_10;
bra.uni BB2_1;

BB2_1:
and.b32 %r28, %r19, 3;
mov.u32 %r68, 0;
setp.eq.s32	%p5, %r28, 0;
@%p5 bra BB2_7;

setp.eq.s32	%p6, %r28, 1;
@%p6 bra BB2_6;

setp.eq.s32	%p7, %r28, 2;
@%p7 bra BB2_5;

cvta.to.global.u64 %rd26, %rd24;
ld.global.u64 %rd27, [%rd26];
cvta.to.global.u64 %rd28, %rd25;
st.global.u64 [%rd28], %rd27;
mov.u32 %r68, 1;

BB2_5:
cvta.to.global.u64 %rd29, %rd24;
mul.wide.u32 %rd30, %r68, 8;
add.s64 %rd31, %rd29, %rd30;
ld.global.u64 %rd32, [%rd31];
cvta.to.global.u64 %rd33, %rd25;
st.global.u64 [%rd33], %rd32;
add.s32 %r68, %r68, 1;

BB2_6:
cvta.to.global.u64 %rd34, %rd24;
mul.wide.s32 %rd35, %r68, 8;
add.s64 %rd36, %rd34, %rd35;
ld.global.u64 %rd37, [%rd36];
cvta.to.global.u64 %rd38, %rd25;
st.global.u64 [%rd38], %rd37;
add.s32 %r68, %r68, 1;

BB2_7:
setp.lt.u32	%p8, %r19, 4;
@%p8 bra BB2_10;

cvta.to.global.u64 %rd39, %rd24;
mul.wide.s32 %rd40, %r68, 8;
add.s64 %rd50, %rd39, %rd40;
cvta.to.global.u64 %rd2, %rd25;

BB2_9:
ld.global.u64 %rd41, [%rd50];
st.global.u64 [%rd2], %rd41;
ld.global.u64 %rd42, [%rd50+8];
st.global.u64 [%rd2], %rd42;
ld.global.u64 %rd43, [%rd50+16];
st.global.u64 [%rd2], %rd43;
ld.global.u64 %rd44, [%rd50+24];
st.global.u64 [%rd2], %rd44;
add.s64 %rd50, %rd50, 32;
add.s32 %r68, %r68, 4;
setp.lt.s32	%p9, %r68, %r19;
@%p9 bra BB2_9;

BB2_10:
bar.sync 0;
mov.u32 %r72, 0;
@!%p2 bra BB2_12;
bra.uni BB2_11;

BB2_11:

	mov.u32 %r72, %clock;


BB2_12:
setp.lt.s32	%p10, %r18, 1;
@%p10 bra BB2_13;

and.b32 %r40, %r18, 3;
mov.u32 %r74, 1;
mov.u32 %r76, 0;
mov.u64 %rd56, 0;
setp.eq.s32	%p11, %r40, 0;
@%p11 bra BB2_25;

setp.eq.s32	%p12, %r40, 1;
@%p12 bra BB2_16;
bra.uni BB2_17;

BB2_16:
mov.u32 %r74, %r76;
bra.uni BB2_22;

BB2_13:
mov.u64 %rd56, %rd24;
bra.uni BB2_36;

BB2_17:
setp.eq.s32	%p13, %r40, 2;
@%p13 bra BB2_20;

mov.u32 %r74, 2;
setp.ne.s32	%p14, %r22, %r24;
@%p14 bra BB2_20;

cvta.to.global.u64 %rd46, %rd24;
ld.global.u64 %rd24, [%rd46];

BB2_20:
setp.ne.s32	%p15, %r22, %r24;
@%p15 bra BB2_22;

ld.u64 %rd24, [%rd24];

BB2_22:
setp.ne.s32	%p16, %r22, %r24;
@%p16 bra BB2_24;

ld.u64 %rd24, [%rd24];

BB2_24:
add.s32 %r76, %r74, 1;
mov.u64 %rd56, %rd24;

BB2_25:
setp.lt.u32	%p17, %r18, 4;
@%p17 bra BB2_36;

mov.u64 %rd56, %rd24;

BB2_27:
setp.ne.s32	%p18, %r22, %r24;
@%p18 bra BB2_29;

ld.u64 %rd56, [%rd56];

BB2_29:
@%p18 bra BB2_31;

ld.u64 %rd56, [%rd56];

BB2_31:
@%p18 bra BB2_33;

ld.u64 %rd56, [%rd56];

BB2_33:
@%p18 bra BB2_35;

ld.u64 %rd56, [%rd56];

BB2_35:
add.s32 %r76, %r76, 4;
setp.lt.s32	%p22, %r76, %r18;
@%p22 bra BB2_27;

BB2_36:
setp.ne.s32	%p23, %r22, %r24;
@%p23 bra BB2_38;


	mov.u32 %r66, %clock;

	sub.s32 %r67, %r66, %r72;
cvta.to.global.u64 %rd47, %rd23;
st.global.u32 [%rd47], %r67;
ld.u64 %rd48, [%rd56];
cvta.to.global.u64 %rd49, %rd25;
st.global.u64 [%rd49], %rd48;

BB2_38:
ret;
}


.visible .entry _Z28static_sequence_read_multismPiPyiS0_i(
.param .u64 _Z28static_sequence_read_multismPiPyiS0_i_param_0,
.param .u64 _Z28static_sequence_read_multismPiPyiS0_i_param_1,
.param .u32 _Z28static_sequence_read_multismPiPyiS0_i_param_2,
.param .u64 _Z28static_sequence_read_multismPiPyiS0_i_param_3,
.param .u32 _Z28static_sequence_read_multismPiPyiS0_i_param_4
)
{
.reg .pred %p<24>;
.reg .b32 %r<64>;
.reg .b64 %rd<97>;


ld.param.u64 %rd34, [_Z28static_sequence_read_multismPiPyiS0_i_param_0];
ld.param.u64 %rd35, [_Z28static_sequence_read_multismPiPyiS0_i_param_1];
ld.param.u32 %r18, [_Z28static_sequence_read_multismPiPyiS0_i_param_2];
ld.param.u64 %rd36, [_Z28static_sequence_read_multismPiPyiS0_i_param_3];
ld.param.u32 %r19, [_Z28static_sequence_read_multismPiPyiS0_i_param_4];
mov.u32 %r20, %tid.x;
setp.eq.s32	%p2, %r20, 0;
setp.gt.s32	%p3, %r19, 0;
and.pred %p4, %p2, %p3;
mov.u32 %r21, %ctaid.x;
mul.lo.s32 %r1, %r21, %r19;
mov.u64 %rd85, 0;
@!%p4 bra BB3_10;
bra.uni BB3_1;

BB3_1:
and.b32 %r25, %r19, 3;
mov.u64 %rd85, 0;
mov.u32 %r57, 0;
setp.eq.s32	%p5, %r25, 0;
@%p5 bra BB3_7;

setp.eq.s32	%p6, %r25, 1;
@%p6 bra BB3_6;

setp.eq.s32	%p7, %r25, 2;
@%p7 bra BB3_5;

cvta.to.global.u64 %rd41, %rd35;
mul.wide.s32 %rd42, %r1, 8;
add.s64 %rd43, %rd41, %rd42;
ld.global.u64 %rd85, [%rd43];
mov.u32 %r57, 1;

BB3_5:
add.s32 %r27, %r57, %r1;
cvta.to.global.u64 %rd44, %rd35;
mul.wide.s32 %rd45, %r27, 8;
add.s64 %rd46, %rd44, %rd45;
ld.global.u64 %rd47, [%rd46];
add.s64 %rd85, %rd47, %rd85;
add.s32 %r57, %r57, 1;

BB3_6:
add.s32 %r28, %r57, %r1;
cvta.to.global.u64 %rd48, %rd35;
mul.wide.s32 %rd49, %r28, 8;
add.s64 %rd50, %rd48, %rd49;
ld.global.u64 %rd51, [%rd50];
add.s64 %rd85, %rd51, %rd85;
add.s32 %r57, %r57, 1;

BB3_7:
setp.lt.u32	%p8, %r19, 4;
@%p8 bra BB3_10;

mad.lo.s32 %r30, %r21, %r19, %r57;
cvta.to.global.u64 %rd52, %rd35;
mul.wide.s32 %rd53, %r30, 8;
add.s64 %rd83, %rd52, %rd53;

BB3_9:
ld.global.u64 %rd54, [%rd83];
add.s64 %rd55, %rd54, %rd85;
ld.global.u64 %rd56, [%rd83+8];
add.s64 %rd57, %rd56, %rd55;
ld.global.u64 %rd58, [%rd83+16];
add.s64 %rd59, %rd58, %rd57;
ld.global.u64 %rd60, [%rd83+24];
add.s64 %rd85, %rd60, %rd59;
add.s64 %rd83, %rd83, 32;
add.s32 %r57, %r57, 4;
setp.lt.s32	%p9, %r57, %r19;
@%p9 bra BB3_9;

BB3_10:
cvta.to.global.u64 %rd61, %rd36;
mul.wide.s32 %rd62, %r21, 8;
add.s64 %rd63, %rd61, %rd62;
st.global.u64 [%rd63], %rd85;
bar.sync 0;
@!%p2 bra BB3_12;
bra.uni BB3_11;

BB3_11:

	mov.u32 %r59, %clock;


BB3_12:
mul.wide.s32 %rd64, %r1, 8;
add.s64 %rd91, %rd35, %rd64;
setp.lt.s32	%p10, %r18, 1;
@%p10 bra BB3_35;

and.b32 %r39, %r18, 3;
add.s64 %rd86, %rd35, %rd64;
mov.u32 %r61, 1;
mov.u32 %r63, 0;
mov.u64 %rd91, 0;
setp.eq.s32	%p11, %r39, 0;
@%p11 bra BB3_24;

setp.eq.s32	%p12, %r39, 1;
@%p12 bra BB3_15;
bra.uni BB3_16;

BB3_15:
mov.u32 %r61, %r63;
bra.uni BB3_21;

BB3_16:
setp.eq.s32	%p13, %r39, 2;
@%p13 bra BB3_19;

mov.u32 %r61, 2;
setp.ne.s32	%p14, %r20, 0;
@%p14 bra BB3_19;

cvta.to.global.u64 %rd68, %rd35;
add.s64 %rd70, %rd68, %rd64;
ld.global.u64 %rd86, [%rd70];

BB3_19:
setp.ne.s32	%p15, %r20, 0;
@%p15 bra BB3_21;

ld.u64 %rd86, [%rd86];

BB3_21:
setp.ne.s32	%p16, %r20, 0;
@%p16 bra BB3_23;

ld.u64 %rd86, [%rd86];

BB3_23:
add.s32 %r63, %r61, 1;
mov.u64 %rd91, %rd86;

BB3_24:
setp.lt.u32	%p17, %r18, 4;
@%p17 bra BB3_35;

mov.u64 %rd91, %rd86;

BB3_26:
setp.ne.s32	%p18, %r20, 0;
@%p18 bra BB3_28;

ld.u64 %rd91, [%rd91];

BB3_28:
@%p18 bra BB3_30;

ld.u64 %rd91, [%rd91];

BB3_30:
@%p18 bra BB3_32;

ld.u64 %rd91, [%rd91];

BB3_32:
@%p18 bra BB3_34;

ld.u64 %rd91, [%rd91];

BB3_34:
add.s32 %r63, %r63, 4;
setp.lt.s32	%p22, %r63, %r18;
@%p22 bra BB3_26;

BB3_35:
setp.ne.s32	%p23, %r20, 0;
@%p23 bra BB3_37;


	mov.u32 %r52, %clock;

	sub.s32 %r53, %r52, %r59;
cvta.to.global.u64 %rd71, %rd34;
mul.wide.s32 %rd72, %r21, 4;
add.s64 %rd73, %rd71, %rd72;
st.global.u32 [%rd73], %r53;
ld.global.u64 %rd77, [%rd63];
ld.u64 %rd78, [%rd91];
add.s64 %rd79, %rd77, %rd78;
st.global.u64 [%rd63], %rd79;

BB3_37:
ret;
}




// ===== COMPILED SASS (sm_100) =====

	.target	sm_100

	.elftype	@"ET_EXEC"


//--------------------- .note.nv.tkinfo           --------------------------
	.section	.note.nv.tkinfo,"",@"SHT_NOTE"
	.sectionflags	@"SHF_NOTE_NV_TKINFO"
	.tkinfo
        /*0018*/ 	.word	0x00000002
        /*0030*/ 	.string	""
        /*0030*/ 	.string	"ptxas"
        /*0030*/ 	.string	"Cuda compilation tools, release 13.0, V13.0.88"
        /*0030*/ 	.string	"Build cuda_13.0.r13.0/compiler.36424714_0"
        /*0030*/ 	.string	"-arch sm_100 "



//--------------------- .note.nv.cuinfo           --------------------------
	.section	.note.nv.cuinfo,"",@"SHT_NOTE"
	.sectionflags	@"SHF_NOTE_NV_CUINFO"
        /*0018*/ 	.short	0x0002
        /*001a*/ 	.short	0x001e
        /*001c*/ 	.short	0x0082
	.zero		2


//--------------------- .nv.info                  --------------------------
	.section	.nv.info,"",@"SHT_CUDA_INFO"
	.align	4


	//----- nvinfo : EIATTR_REGCOUNT
	.align		4
        /*0000*/ 	.byte	0x04, 0x2f
        /*0002*/ 	.short	(.L_1 - .L_0)
	.align		4
.L_0:
        /*0004*/ 	.word	index@(_Z10test_clockRiS_)
        /*0008*/ 	.word	0x00000008


	//----- nvinfo : EIATTR_FRAME_SIZE
	.align		4
.L_1:
        /*000c*/ 	.byte	0x04, 0x11
        /*000e*/ 	.short	(.L_3 - .L_2)
	.align		4
.L_2:
        /*0010*/ 	.word	index@(_Z10test_clockRiS_)
        /*0014*/ 	.word	0x00000000


	//----- nvinfo : EIATTR_REGCOUNT
	.align		4
.L_3:
        /*0018*/ 	.byte	0x04, 0x2f
        /*001a*/ 	.short	(.L_5 - .L_4)
	.align		4
.L_4:
        /*001c*/ 	.word	index@(_Z13sequence_readRxPiii)
        /*0020*/ 	.word	0x00000020


	//----- nvinfo : EIATTR_FRAME_SIZE
	.align		4
.L_5:
        /*0024*/ 	.byte	0x04, 0x11
        /*0026*/ 	.short	(.L_7 - .L_6)
	.align		4
.L_6:
        /*0028*/ 	.word	index@(_Z13sequence_readRxPiii)
        /*002c*/ 	.word	0x00000000


	//----- nvinfo : EIATTR_REGCOUNT
	.align		4
.L_7:
        /*0030*/ 	.byte	0x04, 0x2f
        /*0032*/ 	.short	(.L_9 - .L_8)
	.align		4
.L_8:
        /*0034*/ 	.word	index@(_Z20static_sequence_readRiPyiRyi)
        /*0038*/ 	.word	0x0000001a


	//----- nvinfo : EIATTR_FRAME_SIZE
	.align		4
.L_9:
        /*003c*/ 	.byte	0x04, 0x11
        /*003e*/ 	.short	(.L_11 - .L_10)
	.align		4
.L_10:
        /*0040*/ 	.word	index@(_Z20static_sequence_readRiPyiRyi)
        /*0044*/ 	.word	0x00000000


	//----- nvinfo : EIATTR_REGCOUNT
	.align		4
.L_11:
        /*0048*/ 	.byte	0x04, 0x2f
        /*004a*/ 	.short	(.L_13 - .L_12)
	.align		4
.L_12:
        /*004c*/ 	.word	index@(_Z28static_sequence_read_multismPiPyiS0_i)
        /*0050*/ 	.word	0x0000001e


	//----- nvinfo : EIATTR_FRAME_SIZE
	.align		4
.L_13:
        /*0054*/ 	.byte	0x04, 0x11
        /*0056*/ 	.short	(.L_15 - .L_14)
	.align		4
.L_14:
        /*0058*/ 	.word	index@(_Z28static_sequence_read_multismPiPyiS0_i)
        /*005c*/ 	.word	0x00000000


	//----- nvinfo : EIATTR_MIN_STACK_SIZE
	.align		4
.L_15:
        /*0060*/ 	.byte	0x04, 0x12
        /*0062*/ 	.short	(.L_17 - .L_16)
	.align		4
.L_16:
        /*0064*/ 	.word	index@(_Z28static_sequence_read_multismPiPyiS0_i)
        /*0068*/ 	.word	0x00000000


	//----- nvinfo : EIATTR_MIN_STACK_SIZE
	.align		4
.L_17:
        /*006c*/ 	.byte	0x04, 0x12
        /*006e*/ 	.short	(.L_19 - .L_18)
	.align		4
.L_18:
        /*0070*/ 	.word	index@(_Z20static_sequence_readRiPyiRyi)
        /*0074*/ 	.word	0x00000000


	//----- nvinfo : EIATTR_MIN_STACK_SIZE
	.align		4
.L_19:
        /*0078*/ 	.byte	0x04, 0x12
        /*007a*/ 	.short	(.L_21 - .L_20)
	.align		4
.L_20:
        /*007c*/ 	.word	index@(_Z13sequence_readRxPiii)
        /*0080*/ 	.word	0x00000000


	//----- nvinfo : EIATTR_MIN_STACK_SIZE
	.align		4
.L_21:
        /*0084*/ 	.byte	0x04, 0x12
        /*0086*/ 	.short	(.L_23 - .L_22)
	.align		4
.L_22:
        /*0088*/ 	.word	index@(_Z10test_clockRiS_)
        /*008c*/ 	.word	0x00000000
.L_23:


//--------------------- .nv.compat                --------------------------
	.section	.nv.compat,"",@"SHT_CUDA_COMPAT_INFO"
	.align	4
        /*0000*/ 	.byte	0x02, 0x09, 0x00, 0x00, 0x02, 0x02, 0x01, 0x00, 0x02, 0x05, 0x05, 0x00, 0x03, 0x07, 0x01, 0x01
        /*0010*/ 	.byte	0x02, 0x03, 0x00, 0x00, 0x02, 0x06, 0x01, 0x00, 0x04, 0x0b, 0x08, 0x00, 0x09, 0x00, 0x00, 0x00
        /*0020*/ 	.byte	0x00, 0x00, 0x00, 0x00


//--------------------- .nv.info._Z28static_sequence_read_multismPiPyiS0_i --------------------------
	.section	.nv.info._Z28static_sequence_read_multismPiPyiS0_i,"",@"SHT_CUDA_INFO"
	.sectionflags	@""
	.align	4


	//----- nvinfo : EIATTR_CUDA_API_VERSION
	.align		4
        /*0000*/ 	.byte	0x04, 0x37
        /*0002*/ 	.short	(.L_25 - .L_24)
.L_24:
        /*0004*/ 	.word	0x00000082


	//----- nvinfo : EIATTR_KPARAM_INFO
	.align		4
.L_25:
        /*0008*/ 	.byte	0x04, 0x17
        /*000a*/ 	.short	(.L_27 - .L_26)
.L_26:
        /*000c*/ 	.word	0x00000000
        /*0010*/ 	.short	0x0004
        /*0012*/ 	.short	0x0020
        /*0014*/ 	.byte	0x00, 0xf0, 0x11, 0x00


	//----- nvinfo : EIATTR_KPARAM_INFO
	.align		4
.L_27:
        /*0018*/ 	.byte	0x04, 0x17
        /*001a*/ 	.short	(.L_29 - .L_28)
.L_28:
        /*001c*/ 	.word	0x00000000
        /*0020*/ 	.short	0x0003
        /*0022*/ 	.short	0x0018
        /*0024*/ 	.byte	0x00, 0xf0, 0x21, 0x00


	//----- nvinfo : EIATTR_KPARAM_INFO
	.align		4
.L_29:
        /*0028*/ 	.byte	0x04, 0x17
        /*002a*/ 	.short	(.L_31 - .L_30)
.L_30:
        /*002c*/ 	.word	0x00000000
        /*0030*/ 	.short	0x0002
        /*0032*/ 	.short	0x0010
        /*0034*/ 	.byte	0x00, 0xf0, 0x11, 0x00


	//----- nvinfo : EIATTR_KPARAM_INFO
	.align		4
.L_31:
        /*0038*/ 	.byte	0x04, 0x17
        /*003a*/ 	.short	(.L_33 - .L_32)
.L_32:
        /*003c*/ 	.word	0x00000000
        /*0040*/ 	.short	0x0001
        /*0042*/ 	.short	0x0008
        /*0044*/ 	.byte	0x00, 0xf0, 0x21, 0x00


	//----- nvinfo : EIATTR_KPARAM_INFO
	.align		4
.L_33:
        /*0048*/ 	.byte	0x04, 0x17
        /*004a*/ 	.short	(.L_35 - .L_34)
.L_34:
        /*004c*/ 	.word	0x00000000
        /*0050*/ 	.short	0x0000
        /*0052*/ 	.short	0x0000
        /*0054*/ 	.byte	0x00, 0xf0, 0x21, 0x00


	//----- nvinfo : EIATTR_SPARSE_MMA_MASK
	.align		4
.L_35:
        /*0058*/ 	.byte	0x03, 0x50
        /*005a*/ 	.short	0x0000


	//----- nvinfo : EIATTR_MAXREG_COUNT
	.align		4
        /*005c*/ 	.byte	0x03, 0x1b
        /*005e*/ 	.short	0x00ff


	//----- nvinfo : EIATTR_NUM_BARRIERS
	.align		4
        /*0060*/ 	.byte	0x02, 0x4c
        /*0062*/ 	.byte	0x01
	.zero		1


	//----- nvinfo : EIATTR_MERCURY_ISA_VERSION
	.align		4
        /*0064*/ 	.byte	0x03, 0x5f
        /*0066*/ 	.short	0x0101


	//----- nvinfo : EIATTR_VRC_CTA_INIT_COUNT
	.align		4
        /*0068*/ 	.byte	0x02, 0x4a
	.zero		1
	.zero		1


	//----- nvinfo : EIATTR_EXIT_INSTR_OFFSETS
	.align		4
        /*006c*/ 	.byte	0x04, 0x1c
        /*006e*/ 	.short	(.L_37 - .L_36)


	//   ....[0]....
.L_36:
        /*0070*/ 	.word	0x000011d0


	//   ....[1]....
        /*0074*/ 	.word	0x00001290


	//----- nvinfo : EIATTR_CRS_STACK_SIZE
	.align		4
.L_37:
        /*0078*/ 	.byte	0x04, 0x1e
        /*007a*/ 	.short	(.L_39 - .L_38)
.L_38:
        /*007c*/ 	.word	0x00000000


	//----- nvinfo : EIATTR_CBANK_PARAM_SIZE
	.align		4
.L_39:
        /*0080*/ 	.byte	0x03, 0x19
        /*0082*/ 	.short	0x0024


	//----- nvinfo : EIATTR_PARAM_CBANK
	.align		4
        /*0084*/ 	.byte	0x04, 0x0a
        /*0086*/ 	.short	(.L_41 - .L_40)
	.align		4
.L_40:
        /*0088*/ 	.word	index@(.nv.constant0._Z28static_sequence_read_multismPiPyiS0_i)
        /*008c*/ 	.short	0x0380
        /*008e*/ 	.short	0x0024


	//----- nvinfo : EIATTR_SW_WAR
	.align		4
.L_41:
        /*0090*/ 	.byte	0x04, 0x36
        /*0092*/ 	.short	(.L_43 - .L_42)
.L_42:
        /*0094*/ 	.word	0x00000008
.L_43:


//--------------------- .nv.info._Z20static_sequence_readRiPyiRyi --------------------------
	.section	.nv.info._Z20static_sequence_readRiPyiRyi,"",@"SHT_CUDA_INFO"
	.sectionflags	@""
	.align	4


	//----- nvinfo : EIATTR_CUDA_API_VERSION
	.align		4
        /*0000*/ 	.byte	0x04, 0x37
        /*0002*/ 	.short	(.L_45 - .L_44)
.L_44:
        /*0004*/ 	.word	0x00000082


	//----- nvinfo : EIATTR_KPARAM_INFO
	.align		4
.L_45:
        /*0008*/ 	.byte	0x04, 0x17
        /*000a*/ 	.short	(.L_47 - .L_46)
.L_46:
        /*000c*/ 	.word	0x00000000
        /*0010*/ 	.short	0x0004
        /*0012*/ 	.short	0x0020
        /*0014*/ 	.byte	0x00, 0xf0, 0x11, 0x00


	//----- nvinfo : EIATTR_KPARAM_INFO
	.align		4
.L_47:
        /*0018*/ 	.byte	0x04, 0x17
        /*001a*/ 	.short	(.L_49 - .L_48)
.L_48:
        /*001c*/ 	.word	0x00000000
        /*0020*/ 	.short	0x0003
        /*0022*/ 	.short	0x0018
        /*0024*/ 	.byte	0x00, 0xf0, 0x21, 0x00


	//----- nvinfo : EIATTR_KPARAM_INFO
	.align		4
.L_49:
        /*0028*/ 	.byte	0x04, 0x17
        /*002a*/ 	.short	(.L_51 - .L_50)
.L_50:
        /*002c*/ 	.word	0x00000000
        /*0030*/ 	.short	0x0002
        /*0032*/ 	.short	0x0010
        /*0034*/ 	.byte	0x00, 0xf0, 0x11, 0x00


	//----- nvinfo : EIATTR_KPARAM_INFO
	.align		4
.L_51:
        /*0038*/ 	.byte	0x04, 0x17
        /*003a*/ 	.short	(.L_53 - .L_52)
.L_52:
        /*003c*/ 	.word	0x00000000
        /*0040*/ 	.short	0x0001
        /*0042*/ 	.short	0x0008
        /*0044*/ 	.byte	0x00, 0xf0, 0x21, 0x00


	//----- nvinfo : EIATTR_KPARAM_INFO
	.align		4
.L_53:
        /*0048*/ 	.byte	0x04, 0x17
        /*004a*/ 	.short	(.L_55 - .L_54)
.L_54:
        /*004c*/ 	.word	0x00000000
        /*0050*/ 	.short	0x0000
        /*0052*/ 	.short	0x0000
        /*0054*/ 	.byte	0x00, 0xf0, 0x21, 0x00


	//----- nvinfo : EIATTR_SPARSE_MMA_MASK
	.align		4
.L_55:
        /*0058*/ 	.byte	0x03, 0x50
        /*005a*/ 	.short	0x0000


	//----- nvinfo : EIATTR_MAXREG_COUNT
	.align		4
        /*005c*/ 	.byte	0x03, 0x1b
        /*005e*/ 	.short	0x00ff


	//----- nvinfo : EIATTR_NUM_BARRIERS
	.align		4
        /*0060*/ 	.byte	0x02, 0x4c
        /*0062*/ 	.byte	0x01
	.zero		1


	//----- nvinfo : EIATTR_MERCURY_ISA_VERSION
	.align		4
        /*0064*/ 	.byte	0x03, 0x5f
        /*0066*/ 	.short	0x0101


	//----- nvinfo : EIATTR_VRC_CTA_INIT_COUNT
	.align		4
        /*0068*/ 	.byte	0x02, 0x4a
	.zero		1
	.zero		1


	//----- nvinfo : EIATTR_EXIT_INSTR_OFFSETS
	.align		4
        /*006c*/ 	.byte	0x04, 0x1c
        /*006e*/ 	.short	(.L_57 - .L_56)


	//   ....[0]....
.L_56:
        /*0070*/ 	.word	0x00001280


	//   ....[1]....
        /*0074*/ 	.word	0x00001310


	//----- nvinfo : EIATTR_CRS_STACK_SIZE
	.align		4
.L_57:
        /*0078*/ 	.byte	0x04, 0x1e
        /*007a*/ 	.short	(.L_59 - .L_58)
.L_58:
        /*007c*/ 	.word	0x00000000


	//----- nvinfo : EIATTR_CBANK_PARAM_SIZE
	.align		4
.L_59:
        /*0080*/ 	.byte	0x03, 0x19
        /*0082*/ 	.short	0x0024


	//----- nvinfo : EIATTR_PARAM_CBANK
	.align		4
        /*0084*/ 	.byte	0x04, 0x0a
        /*0086*/ 	.short	(.L_61 - .L_60)
	.align		4
.L_60:
        /*0088*/ 	.word	index@(.nv.constant0._Z20static_sequence_readRiPyiRyi)
        /*008c*/ 	.short	0x0380
        /*008e*/ 	.short	0x0024


	//----- nvinfo : EIATTR_SW_WAR
	.align		4
.L_61:
        /*0090*/ 	.byte	0x04, 0x36
        /*0092*/ 	.short	(.L_63 - .L_62)
.L_62:
        /*0094*/ 	.word	0x00000008
.L_63:


//--------------------- .nv.info._Z13sequence_readRxPiii --------------------------
	.section	.nv.info._Z13sequence_readRxPiii,"",@"SHT_CUDA_INFO"
	.sectionflags	@""
	.align	4


	//----- nvinfo : EIATTR_CUDA_API_VERSION
	.align		4
        /*0000*/ 	.byte	0x04, 0x37
        /*0002*/ 	.short	(.L_65 - .L_64)
.L_64:
        /*0004*/ 	.word	0x00000082


	//----- nvinfo : EIATTR_KPARAM_INFO
	.align		4
.L_65:
        /*0008*/ 	.byte	0x04, 0x17
        /*000a*/ 	.short	(.L_67 - .L_66)
.L_66:
        /*000c*/ 	.word	0x00000000
        /*0010*/ 	.short	0x0003
        /*0012*/ 	.short	0x0014
        /*0014*/ 	.byte	0x00, 0xf0, 0x11, 0x00


	//----- nvinfo : EIATTR_KPARAM_INFO
	.align		4
.L_67:
        /*0018*/ 	.byte	0x04, 0x17
        /*001a*/ 	.short	(.L_69 - .L_68)
.L_68:
        /*001c*/ 	.word	0x00000000
        /*0020*/ 	.short	0x0002
        /*0022*/ 	.short	0x0010
        /*0024*/ 	.byte	0x00, 0xf0, 0x11, 0x00


	//----- nvinfo : EIATTR_KPARAM_INFO
	.align		4
.L_69:
        /*0028*/ 	.byte	0x04, 0x17
        /*002a*/ 	.short	(.L_71 - .L_70)
.L_70:
        /*002c*/ 	.word	0x00000000
        /*0030*/ 	.short	0x0001
        /*0032*/ 	.short	0x0008
        /*0034*/ 	.byte	0x00, 0xf0, 0x21, 0x00


	//----- nvinfo : EIATTR_KPARAM_INFO
	.align		4
.L_71:
        /*0038*/ 	.byte	0x04, 0x17
        /*003a*/ 	.short	(.L_73 - .L_72)
.L_72:
        /*003c*/ 	.word	0x00000000
        /*0040*/ 	.short	0x0000
        /*0042*/ 	.short	0x0000
        /*0044*/ 	.byte	0x00, 0xf0, 0x21, 0x00


	//----- nvinfo : EIATTR_SPARSE_MMA_MASK
	.align		4
.L_73:
        /*0048*/ 	.byte	0x03, 0x50
        /*004a*/ 	.short	0x0000


	//----- nvinfo : EIATTR_MAXREG_COUNT
	.align		4
        /*004c*/ 	.byte	0x03, 0x1b
        /*004e*/ 	.short	0x00ff


	//----- nvinfo : EIATTR_MERCURY_ISA_VERSION
	.align		4
        /*0050*/ 	.byte	0x03, 0x5f
        /*0052*/ 	.short	0x0101


	//----- nvinfo : EIATTR_VRC_CTA_INIT_COUNT
	.align		4
        /*0054*/ 	.byte	0x02, 0x4a
	.zero		1
	.zero		1


	//----- nvinfo : EIATTR_EXIT_INSTR_OFFSETS
	.align		4
        /*0058*/ 	.byte	0x04, 0x1c
        /*005a*/ 	.short	(.L_75 - .L_74)


	//   ....[0]....
.L_74:
        /*005c*/ 	.word	0x000007d0


	//----- nvinfo : EIATTR_CBANK_PARAM_SIZE
	.align		4
.L_75:
        /*0060*/ 	.byte	0x03, 0x19
        /*0062*/ 	.short	0x0018


	//----- nvinfo : EIATTR_PARAM_CBANK
	.align		4
        /*0064*/ 	.byte	0x04, 0x0a
        /*0066*/ 	.short	(.L_77 - .L_76)
	.align		4
.L_76:
        /*0068*/ 	.word	index@(.nv.constant0._Z13sequence_readRxPiii)
        /*006c*/ 	.short	0x0380
        /*006e*/ 	.short	0x0018


	//----- nvinfo : EIATTR_SW_WAR
	.align		4
.L_77:
        /*0070*/ 	.byte	0x04, 0x36
        /*0072*/ 	.short	(.L_79 - .L_78)
.L_78:
        /*0074*/ 	.word	0x00000008
.L_79:


//--------------------- .nv.info._Z10test_clockRiS_ --------------------------
	.section	.nv.info._Z10test_clockRiS_,"",@"SHT_CUDA_INFO"
	.sectionflags	@""
	.align	4


	//----- nvinfo : EIATTR_CUDA_API_VERSION
	.align		4
        /*0000*/ 	.byte	0x04, 0x37
        /*0002*/ 	.short	(.L_81 - .L_80)
.L_80:
        /*0004*/ 	.word	0x00000082


	//----- nvinfo : EIATTR_KPARAM_INFO
	.align		4
.L_81:
        /*0008*/ 	.byte	0x04, 0x17
        /*000a*/ 	.short	(.L_83 - .L_82)
.L_82:
        /*000c*/ 	.word	0x00000000
        /*0010*/ 	.short	0x0001
        /*0012*/ 	.short	0x0008
        /*0014*/ 	.byte	0x00, 0xf0, 0x21, 0x00


	//----- nvinfo : EIATTR_KPARAM_INFO
	.align		4
.L_83:
        /*0018*/ 	.byte	0x04, 0x17
        /*001a*/ 	.short	(.L_85 - .L_84)
.L_84:
        /*001c*/ 	.word	0x00000000
        /*0020*/ 	.short	0x0000
        /*0022*/ 	.short	0x0000
        /*0024*/ 	.byte	0x00, 0xf0, 0x21, 0x00


	//----- nvinfo : EIATTR_SPARSE_MMA_MASK
	.align		4
.L_85:
        /*0028*/ 	.byte	0x03, 0x50
        /*002a*/ 	.short	0x0000


	//----- nvinfo : EIATTR_MAXREG_COUNT
	.align		4
        /*002c*/ 	.byte	0x03, 0x1b
        /*002e*/ 	.short	0x00ff


	//----- nvinfo : EIATTR_MERCURY_ISA_VERSION
	.align		4
        /*0030*/ 	.byte	0x03, 0x5f
        /*0032*/ 	.short	0x0101


	//----- nvinfo : EIATTR_VRC_CTA_INIT_COUNT
	.align		4
        /*0034*/ 	.byte	0x02, 0x4a
	.zero		1
	.zero		1


	//----- nvinfo : EIATTR_EXIT_INSTR_OFFSETS
	.align		4
        /*0038*/ 	.byte	0x04, 0x1c
        /*003a*/ 	.short	(.L_87 - .L_86)


	//   ....[0]....
.L_86:
        /*003c*/ 	.word	0x00001420


	//   ....[1]....
        /*0040*/ 	.word	0x00001480


	//----- nvinfo : EIATTR_CBANK_PARAM_SIZE
	.align		4
.L_87:
        /*0044*/ 	.byte	0x03, 0x19
        /*0046*/ 	.short	0x0010


	//----- nvinfo : EIATTR_PARAM_CBANK
	.align		4
        /*0048*/ 	.byte	0x04, 0x0a
        /*004a*/ 	.short	(.L_89 - .L_88)
	.align		4
.L_88:
        /*004c*/ 	.word	index@(.nv.constant0._Z10test_clockRiS_)
        /*0050*/ 	.short	0x0380
        /*0052*/ 	.short	0x0010


	//----- nvinfo : EIATTR_SW_WAR
	.align		4
.L_89:
        /*0054*/ 	.byte	0x04, 0x36
        /*0056*/ 	.short	(.L_91 - .L_90)
.L_90:
        /*0058*/ 	.word	0x00000008
.L_91:


//--------------------- .nv.callgraph             --------------------------
	.section	.nv.callgraph,"",@"SHT_CUDA_CALLGRAPH"
	.align	4
	.sectionentsize	8
	.align		4
        /*0000*/ 	.word	0x00000000
	.align		4
        /*0004*/ 	.word	0xffffffff
	.align		4
        /*0008*/ 	.word	0x00000000
	.align		4
        /*000c*/ 	.word	0xfffffffe
	.align		4
        /*0010*/ 	.word	0x00000000
	.align		4
        /*0014*/ 	.word	0xfffffffd
	.align		4
        /*0018*/ 	.word	0x00000000
	.align		4
        /*001c*/ 	.word	0xfffffffc


//--------------------- .text._Z28static_sequence_read_multismPiPyiS0_i --------------------------
	.section	.text._Z28static_sequence_read_multismPiPyiS0_i,"ax",@progbits
	.align	128
        .global         _Z28static_sequence_read_multismPiPyiS0_i
        .type           _Z28static_sequence_read_multismPiPyiS0_i,@function
        .size           _Z28static_sequence_read_multismPiPyiS0_i,(.L_x_142 - _Z28static_sequence_read_multismPiPyiS0_i)
        .other          _Z28static_sequence_read_multismPiPyiS0_i,@"STO_CUDA_ENTRY STV_DEFAULT"
_Z28static_sequence_read_multismPiPyiS0_i:
.text._Z28static_sequence_read_multismPiPyiS0_i:
[----:B------:R-:W-:Y:S01]  /*0000*/  LDC R1, c[0x0][0x37c] ;  /* 0x0000df00ff017b82 */ /* 0x000fe20000000800 */
[----:B------:R-:W0:Y:S07]  /*0010*/  S2R R2, SR_TID.X ;  /* 0x0000000000027919 */ /* 0x000e2e0000002100 */
[----:B------:R-:W1:Y:S01]  /*0020*/  LDC R3, c[0x0][0x3a0] ;  /* 0x0000e800ff037b82 */ /* 0x000e620000000800 */
[----:B------:R-:W2:Y:S01]  /*0030*/  LDCU.64 UR6, c[0x0][0x358] ;  /* 0x00006b00ff0677ac */ /* 0x000ea20008000a00 */
[----:B------:R-:W-:Y:S01]  /*0040*/  BSSY.RECONVERGENT B0, `(.L_x_0) ;  /* 0x0000074000007945 */ /* 0x000fe20003800200 */
[----:B------:R-:W3:Y:S01]  /*0050*/  S2R R0, SR_CTAID.X ;  /* 0x0000000000007919 */ /* 0x000ee20000002500 */
[----:B------:R-:W-:-:S02]  /*0060*/  CS2R R10, SRZ ;  /* 0x00000000000a7805 */ /* 0x000fc4000001ff00 */
[----:B-1----:R-:W-:-:S04]  /*0070*/  ISETP.GT.AND P0, PT, R3, RZ, PT ;  /* 0x000000ff0300720c */ /* 0x002fc80003f04270 */
[C---:B0-----:R-:W-:Y:S02]  /*0080*/  ISETP.EQ.AND P0, PT, R2.reuse, RZ, P0 ;  /* 0x000000ff0200720c */ /* 0x041fe40000702270 */
[----:B------:R-:W-:Y:S01]  /*0090*/  ISETP.NE.AND P1, PT, R2, RZ, PT ;  /* 0x000000ff0200720c */ /* 0x000fe20003f25270 */
[----:B---3--:R-:W-:-:S10]  /*00a0*/  IMAD R4, R0, R3, RZ ;  /* 0x0000000300047224 */ /* 0x008fd400078e02ff */
[----:B--2---:R-:W-:Y:S05]  /*00b0*/  @!P0 BRA `(.L_x_1) ;  /* 0x0000000400b08947 */ /* 0x004fea0003800000 */
[----:B------:R-:W-:Y:S01]  /*00c0*/  LOP3.LUT P0, R5, R3, 0x3, RZ, 0xc0, !PT ;  /* 0x0000000303057812 */ /* 0x000fe2000780c0ff */
[----:B------:R-:W-:Y:S01]  /*00d0*/  IMAD.MOV.U32 R6, RZ, RZ, RZ ;  /* 0x000000ffff067224 */ /* 0x000fe200078e00ff */
[----:B------:R-:W-:-:S11]  /*00e0*/  CS2R R10, SRZ ;  /* 0x00000000000a7805 */ /* 0x000fd6000001ff00 */
[----:B------:R-:W-:Y:S05]  /*00f0*/  @!P0 BRA `(.L_x_2) ;  /* 0x0000000000508947 */ /* 0x000fea0003800000 */
[----:B------:R-:W0:Y:S01]  /*0100*/  LDC.64 R14, c[0x0][0x388] ;  /* 0x0000e200ff0e7b82 */ /* 0x000e220000000a00 */
[----:B------:R-:W-:-:S13]  /*0110*/  ISETP.NE.AND P0, PT, R5, 0x1, PT ;  /* 0x000000010500780c */ /* 0x000fda0003f05270 */
[----:B------:R-:W-:Y:S05]  /*0120*/  @!P0 BRA `(.L_x_3) ;  /* 0x00000000002c8947 */ /* 0x000fea0003800000 */
[----:B------:R-:W1:Y:S01]  /*0130*/  LDC.64 R12, c[0x0][0x388] ;  /* 0x0000e200ff0c7b82 */ /* 0x000e620000000a00 */
[----:B------:R-:W-:-:S13]  /*0140*/  ISETP.NE.AND P0, PT, R5, 0x2, PT ;  /* 0x000000020500780c */ /* 0x000fda0003f05270 */
[----:B------:R-:W-:-:S04]  /*0150*/  @P0 IMAD.MOV.U32 R6, RZ, RZ, 0x1 ;  /* 0x00000001ff060424 */ /* 0x000fc800078e00ff */
[C---:B------:R-:W-:Y:S02]  /*0160*/  IMAD.IADD R5, R4.reuse, 0x1, R6 ;  /* 0x0000000104057824 */ /* 0x040fe400078e0206 */
[----:B-1----:R-:W-:-:S04]  /*0170*/  @P0 IMAD.WIDE R8, R4, 0x8, R12 ;  /* 0x0000000804080825 */ /* 0x002fc800078e020c */
[----:B------:R-:W-:Y:S01]  /*0180*/  IMAD.WIDE R12, R5, 0x8, R12 ;  /* 0x00000008050c7825 */ /* 0x000fe200078e020c */
[----:B------:R-:W2:Y:S05]  /*0190*/  @P0 LDG.E.64 R10, desc[UR6][R8.64] ;  /* 0x00000006080a0981 */ /* 0x000eaa000c1e1b00 */
[----:B------:R-:W2:Y:S01]  /*01a0*/  LDG.E.64 R12, desc[UR6][R12.64] ;  /* 0x000000060c0c7981 */ /* 0x000ea2000c1e1b00 */
[----:B------:R-:W-:Y:S01]  /*01b0*/  VIADD R6, R6, 0x1 ;  /* 0x0000000106067836 */ /* 0x000fe20000000000 */
[----:B--2---:R-:W-:-:S05]  /*01c0*/  IADD3 R10, P0, PT, R12, R10, RZ ;  /* 0x0000000a0c0a7210 */ /* 0x004fca0007f1e0ff */
[----:B------:R-:W-:-:S08]  /*01d0*/  IMAD.X R11, R13, 0x1, R11, P0 ;  /* 0x000000010d0b7824 */ /* 0x000fd000000e060b */
.L_x_3:
[----:B------:R-:W-:-:S04]  /*01e0*/  IMAD.IADD R5, R4, 0x1, R6 ;  /* 0x0000000104057824 */ /* 0x000fc800078e0206 */
[----:B0-----:R-:W-:-:S06]  /*01f0*/  IMAD.WIDE R14, R5, 0x8, R14 ;  /* 0x00000008050e7825 */ /* 0x001fcc00078e020e */
[----:B------:R-:W2:Y:S01]  /*0200*/  LDG.E.64 R14, desc[UR6][R14.64] ;  /* 0x000000060e0e7981 */ /* 0x000ea2000c1e1b00 */
[----:B------:R-:W-:Y:S01]  /*0210*/  VIADD R6, R6, 0x1 ;  /* 0x0000000106067836 */ /* 0x000fe20000000000 */
[----:B--2---:R-:W-:-:S05]  /*0220*/  IADD3 R10, P0, PT, R14, R10, RZ ;  /* 0x0000000a0e0a7210 */ /* 0x004fca0007f1e0ff */
[----:B------:R-:W-:-:S08]  /*0230*/  IMAD.X R11, R15, 0x1, R11, P0 ;  /* 0x000000010f0b7824 */ /* 0x000fd000000e060b */
.L_x_2:
[----:B------:R-:W-:-:S13]  /*0240*/  ISETP.GE.U32.AND P0, PT, R3, 0x4, PT ;  /* 0x000000040300780c */ /* 0x000fda0003f06070 */
[----:B------:R-:W-:Y:S05]  /*0250*/  @!P0 BRA `(.L_x_1) ;  /* 0x0000000400488947 */ /* 0x000fea0003800000 */
[----:B------:R-:W0:Y:S01]  /*0260*/  LDC.64 R8, c[0x0][0x388] ;  /* 0x0000e200ff087b82 */ /* 0x000e220000000a00 */
[----:B------:R-:W-:Y:S01]  /*0270*/  IMAD.IADD R5, R3, 0x1, -R6 ;  /* 0x0000000103057824 */ /* 0x000fe200078e0a06 */
[----:B------:R-:W-:-:S04]  /*0280*/  PLOP3.LUT P0, PT, PT, PT, PT, 0x80, 0x8 ;  /* 0x000000000008781c */ /* 0x000fc80003f0f070 */
[----:B------:R-:W-:Y:S01]  /*0290*/  ISETP.GT.AND P2, PT, R5, 0xc, PT ;  /* 0x0000000c0500780c */ /* 0x000fe20003f44270 */
[----:B------:R-:W-:-:S04]  /*02a0*/  IMAD R5, R0, R3, R6 ;  /* 0x0000000300057224 */ /* 0x000fc800078e0206 */
[----:B0-----:R-:W-:-:S08]  /*02b0*/  IMAD.WIDE R8, R5, 0x8, R8 ;  /* 0x0000000805087825 */ /* 0x001fd000078e0208 */
[----:B------:R-:W-:Y:S05]  /*02c0*/  @!P2 BRA `(.L_x_4) ;  /* 0x0000000000a0a947 */ /* 0x000fea0003800000 */
[----:B------:R-:W-:Y:S01]  /*02d0*/  PLOP3.LUT P0, PT, PT, PT, PT, 0x8, 0x80 ;  /* 0x000000000080781c */ /* 0x000fe20003f0e170 */
[----:B------:R-:W-:-:S12]  /*02e0*/  VIADD R5, R3, 0xfffffff4 ;  /* 0xfffffff403057836 */ /* 0x000fd80000000000 */
.L_x_5:
[----:B------:R-:W2:Y:S04]  /*02f0*/  LDG.E.64 R26, desc[UR6][R8.64] ;  /* 0x00000006081a7981 */ /* 0x000ea8000c1e1b00 */
[----:B------:R-:W2:Y:S04]  /*0300*/  LDG.E.64 R20, desc[UR6][R8.64+0x8] ;  /* 0x0000080608147981 */ /* 0x000ea8000c1e1b00 */
[----:B------:R-:W3:Y:S04]  /*0310*/  LDG.E.64 R16, desc[UR6][R8.64+0x10] ;  /* 0x0000100608107981 */ /* 0x000ee8000c1e1b00 */
[----:B------:R-:W3:Y:S04]  /*0320*/  LDG.E.64 R18, desc[UR6][R8.64+0x18] ;  /* 0x0000180608127981 */ /* 0x000ee8000c1e1b00 */
[----:B------:R-:W4:Y:S04]  /*0330*/  LDG.E.64 R12, desc[UR6][R8.64+0x20] ;  /* 0x00002006080c7981 */ /* 0x000f28000c1e1b00 */
[----:B------:R-:W4:Y:S04]  /*0340*/  LDG.E.64 R14, desc[UR6][R8.64+0x28] ;  /* 0x00002806080e7981 */ /* 0x000f28000c1e1b00 */
[----:B------:R-:W5:Y:S04]  /*0350*/  LDG.E.64 R22, desc[UR6][R8.64+0x30] ;  /* 0x0000300608167981 */ /* 0x000f68000c1e1b00 */
[----:B------:R-:W5:Y:S01]  /*0360*/  LDG.E.64 R24, desc[UR6][R8.64+0x38] ;  /* 0x0000380608187981 */ /* 0x000f62000c1e1b00 */
[----:B--2---:R-:W-:-:S04]  /*0370*/  IADD3 R7, P2, P3, R20, R26, R10 ;  /* 0x0000001a14077210 */ /* 0x004fc80007b5e00a */
[----:B------:R-:W-:Y:S02]  /*0380*/  IADD3.X R27, PT, PT, R21, R27, R11, P2, P3 ;  /* 0x0000001b151b7210 */ /* 0x000fe400017e640b */
[----:B------:R-:W2:Y:S01]  /*0390*/  LDG.E.64 R20, desc[UR6][R8.64+0x40] ;  /* 0x0000400608147981 */ /* 0x000ea2000c1e1b00 */
[----:B---3--:R-:W-:-:S03]  /*03a0*/  IADD3 R7, P2, P3, R18, R16, R7 ;  /* 0x0000001012077210 */ /* 0x008fc60007b5e007 */
[----:B------:R-:W3:Y:S01]  /*03b0*/  LDG.E.64 R10, desc[UR6][R8.64+0x68] ;  /* 0x00006806080a7981 */ /* 0x000ee2000c1e1b00 */
[----:B------:R-:W-:-:S03]  /*03c0*/  IADD3.X R27, PT, PT, R19, R17, R27, P2, P3 ;  /* 0x00000011131b7210 */ /* 0x000fc600017e641b */
[----:B------:R-:W2:Y:S01]  /*03d0*/  LDG.E.64 R18, desc[UR6][R8.64+0x48] ;  /* 0x0000480608127981 */ /* 0x000ea2000c1e1b00 */
[----:B----4-:R-:W-:-:S03]  /*03e0*/  IADD3 R7, P2, P3, R14, R12, R7 ;  /* 0x0000000c0e077210 */ /* 0x010fc60007b5e007 */
[----:B------:R-:W4:Y:S01]  /*03f0*/  LDG.E.64 R16, desc[UR6][R8.64+0x50] ;  /* 0x0000500608107981 */ /* 0x000f22000c1e1b00 */
[----:B------:R-:W-:-:S03]  /*0400*/  IADD3.X R27, PT, PT, R15, R13, R27, P2, P3 ;  /* 0x0000000d0f1b7210 */ /* 0x000fc600017e641b */
[----:B------:R-:W4:Y:S04]  /*0410*/  LDG.E.64 R14, desc[UR6][R8.64+0x58] ;  /* 0x00005806080e7981 */ /* 0x000f28000c1e1b00 */
[----:B------:R-:W3:Y:S01]  /*0420*/  LDG.E.64 R12, desc[UR6][R8.64+0x60] ;  /* 0x00006006080c7981 */ /* 0x000ee2000c1e1b00 */
[----:B-----5:R-:W-:-:S04]  /*0430*/  IADD3 R7, P2, P3, R24, R22, R7 ;  /* 0x0000001618077210 */ /* 0x020fc80007b5e007 */
[----:B------:R-:W-:Y:S02]  /*0440*/  IADD3.X R27, PT, PT, R25, R23, R27, P2, P3 ;  /* 0x00000017191b7210 */ /* 0x000fe400017e641b */
[----:B------:R-:W5:Y:S04]  /*0450*/  LDG.E.64 R22, desc[UR6][R8.64+0x70] ;  /* 0x0000700608167981 */ /* 0x000f68000c1e1b00 */
[----:B------:R-:W5:Y:S01]  /*0460*/  LDG.E.64 R24, desc[UR6][R8.64+0x78] ;  /* 0x0000780608187981 */ /* 0x000f62000c1e1b00 */
[----:B------:R-:W-:Y:S01]  /*0470*/  VIADD R6, R6, 0x10 ;  /* 0x0000001006067836 */ /* 0x000fe20000000000 */
[----:B--2---:R-:W-:-:S04]  /*0480*/  IADD3 R7, P2, P3, R18, R20, R7 ;  /* 0x0000001412077210 */ /* 0x004fc80007b5e007 */
[----:B------:R-:W-:Y:S02]  /*0490*/  IADD3.X R19, PT, PT, R19, R21, R27, P2, P3 ;  /* 0x0000001513137210 */ /* 0x000fe400017e641b */
[----:B----4-:R-:W-:-:S04]  /*04a0*/  IADD3 R7, P2, P3, R14, R16, R7 ;  /* 0x000000100e077210 */ /* 0x010fc80007b5e007 */
[----:B------:R-:W-:Y:S02]  /*04b0*/  IADD3.X R17, PT, PT, R15, R17, R19, P2, P3 ;  /* 0x000000110f117210 */ /* 0x000fe400017e6413 */
[----:B---3--:R-:W-:-:S04]  /*04c0*/  IADD3 R15, P2, P3, R10, R12, R7 ;  /* 0x0000000c0a0f7210 */ /* 0x008fc80007b5e007 */
[----:B------:R-:W-:Y:S02]  /*04d0*/  IADD3.X R11, PT, PT, R11, R13, R17, P2, P3 ;  /* 0x0000000d0b0b7210 */ /* 0x000fe400017e6411 */
[----:B------:R-:W-:Y:S02]  /*04e0*/  ISETP.GE.AND P2, PT, R6, R5, PT ;  /* 0x000000050600720c */ /* 0x000fe40003f46270 */
[----:B------:R-:W-:Y:S02]  /*04f0*/  IADD3 R7, P5, PT, R8, 0x80, RZ ;  /* 0x0000008008077810 */ /* 0x000fe40007fbe0ff */
[----:B-----5:R-:W-:-:S03]  /*0500*/  IADD3 R10, P3, P4, R24, R22, R15 ;  /* 0x00000016180a7210 */ /* 0x020fc60007c7e00f */
[----:B------:R-:W-:Y:S01]  /*0510*/  IMAD.X R9, RZ, RZ, R9, P5 ;  /* 0x000000ffff097224 */ /* 0x000fe200028e0609 */
[----:B------:R-:W-:Y:S01]  /*0520*/  IADD3.X R11, PT, PT, R25, R23, R11, P3, P4 ;  /* 0x00000017190b7210 */ /* 0x000fe20001fe840b */
[----:B------:R-:W-:-:S04]  /*0530*/  IMAD.MOV.U32 R8, RZ, RZ, R7 ;  /* 0x000000ffff087224 */ /* 0x000fc800078e0007 */
[----:B------:R-:W-:Y:S05]  /*0540*/  @!P2 BRA `(.L_x_5) ;  /* 0xfffffffc0068a947 */ /* 0x000fea000383ffff */
.L_x_4:
[----:B------:R-:W-:-:S05]  /*0550*/  IMAD.IADD R5, R3, 0x1, -R6 ;  /* 0x0000000103057824 */ /* 0x000fca00078e0a06 */
[----:B------:R-:W-:-:S13]  /*0560*/  ISETP.GT.AND P2, PT, R5, 0x4, PT ;  /* 0x000000040500780c */ /* 0x000fda0003f44270 */
[----:B------:R-:W-:Y:S05]  /*0570*/  @!P2 BRA `(.L_x_6) ;  /* 0x000000000058a947 */ /* 0x000fea0003800000 */
[----:B------:R-:W2:Y:S04]  /*0580*/  LDG.E.64 R26, desc[UR6][R8.64] ;  /* 0x00000006081a7981 */ /* 0x000ea8000c1e1b00 */
[----:B------:R-:W2:Y:S04]  /*0590*/  LDG.E.64 R12, desc[UR6][R8.64+0x8] ;  /* 0x00000806080c7981 */ /* 0x000ea8000c1e1b00 */
[----:B------:R-:W3:Y:S04]  /*05a0*/  LDG.E.64 R14, desc[UR6][R8.64+0x10] ;  /* 0x00001006080e7981 */ /* 0x000ee8000c1e1b00 */
[----:B------:R-:W3:Y:S04]  /*05b0*/  LDG.E.64 R16, desc[UR6][R8.64+0x18] ;  /* 0x0000180608107981 */ /* 0x000ee8000c1e1b00 */
[----:B------:R-:W4:Y:S04]  /*05c0*/  LDG.E.64 R18, desc[UR6][R8.64+0x20] ;  /* 0x0000200608127981 */ /* 0x000f28000c1e1b00 */
[----:B------:R-:W4:Y:S04]  /*05d0*/  LDG.E.64 R20, desc[UR6][R8.64+0x28] ;  /* 0x0000280608147981 */ /* 0x000f28000c1e1b00 */
[----:B------:R-:W5:Y:S04]  /*05e0*/  LDG.E.64 R22, desc[UR6][R8.64+0x30] ;  /* 0x0000300608167981 */ /* 0x000f68000c1e1b00 */
[----:B------:R0:W5:Y:S01]  /*05f0*/  LDG.E.64 R24, desc[UR6][R8.64+0x38] ;  /* 0x0000380608187981 */ /* 0x000162000c1e1b00 */
[----:B------:R-:W-:Y:S01]  /*0600*/  IADD3 R5, P6, PT, R8, 0x40, RZ ;  /* 0x0000004008057810 */ /* 0x000fe20007fde0ff */
[----:B------:R-:W-:-:S04]  /*0610*/  VIADD R6, R6, 0x8 ;  /* 0x0000000806067836 */ /* 0x000fc80000000000 */
[----:B0-----:R-:W-:Y:S01]  /*0620*/  IMAD.MOV.U32 R8, RZ, RZ, R5 ;  /* 0x000000ffff087224 */ /* 0x001fe200078e0005 */
[----:B--2---:R-:W-:Y:S01]  /*0630*/  IADD3 R7, P0, P2, R12, R26, R10 ;  /* 0x0000001a0c077210 */ /* 0x004fe20007a1e00a */
[----:B------:R-:W-:-:S03]  /*0640*/  IMAD.X R12, RZ, RZ, R9, P6 ;  /* 0x000000ffff0c7224 */ /* 0x000fc600030e0609 */
[----:B------:R-:W-:Y:S01]  /*0650*/  IADD3.X R11, PT, PT, R13, R27, R11, P0, P2 ;  /* 0x0000001b0d0b7210 */ /* 0x000fe200007e440b */
[----:B------:R-:W-:Y:S01]  /*0660*/  IMAD.MOV.U32 R9, RZ, RZ, R12 ;  /* 0x000000ffff097224 */ /* 0x000fe200078e000c */
[----:B---3--:R-:W-:-:S04]  /*0670*/  IADD3 R7, P0, P4, R16, R14, R7 ;  /* 0x0000000e10077210 */ /* 0x008fc80007c1e007 */
[----:B------:R-:W-:Y:S02]  /*0680*/  IADD3.X R11, PT, PT, R17, R15, R11, P0, P4 ;  /* 0x0000000f110b7210 */ /* 0x000fe400007e840b */
[----:B------:R-:W-:Y:S02]  /*0690*/  PLOP3.LUT P0, PT, PT, PT, PT, 0x8, 0x80 ;  /* 0x000000000080781c */ /* 0x000fe40003f0e170 */
[----:B----4-:R-:W-:-:S04]  /*06a0*/  IADD3 R7, P3, P2, R20, R18, R7 ;  /* 0x0000001214077210 */ /* 0x010fc80007a7e007 */
[----:B------:R-:W-:Y:S02]  /*06b0*/  IADD3.X R11, PT, PT, R21, R19, R11, P3, P2 ;  /* 0x00000013150b7210 */ /* 0x000fe40001fe440b */
[----:B-----5:R-:W-:-:S04]  /*06c0*/  IADD3 R10, P4, P5, R24, R22, R7 ;  /* 0x00000016180a7210 */ /* 0x020fc80007d9e007 */
[----:B------:R-:W-:-:S09]  /*06d0*/  IADD3.X R11, PT, PT, R25, R23, R11, P4, P5 ;  /* 0x00000017190b7210 */ /* 0x000fd200027ea40b */
.L_x_6:
[----:B------:R-:W-:-:S13]  /*06e0*/  ISETP.LT.OR P0, PT, R6, R3, P0 ;  /* 0x000000030600720c */ /* 0x000fda0000701670 */
[----:B------:R-:W-:Y:S05]  /*06f0*/  @!P0 BRA `(.L_x_1) ;  /* 0x0000000000208947 */ /* 0x000fea0003800000 */
[----:B------:R-:W2:Y:S04]  /*0700*/  LDG.E.64 R6, desc[UR6][R8.64] ;  /* 0x0000000608067981 */ /* 0x000ea8000c1e1b00 */
[----:B------:R-:W2:Y:S04]  /*0710*/  LDG.E.64 R12, desc[UR6][R8.64+0x8] ;  /* 0x00000806080c7981 */ /* 0x000ea8000c1e1b00 */
[----:B------:R-:W3:Y:S04]  /*0720*/  LDG.E.64 R14, desc[UR6][R8.64+0x10] ;  /* 0x00001006080e7981 */ /* 0x000ee8000c1e1b00 */
[----:B------:R-:W3:Y:S01]  /*0730*/  LDG.E.64 R16, desc[UR6][R8.64+0x18] ;  /* 0x0000180608107981 */ /* 0x000ee2000c1e1b00 */
[----:B--2---:R-:W-:-:S04]  /*0740*/  IADD3 R3, P0, P2, R12, R6, R10 ;  /* 0x000000060c037210 */ /* 0x004fc80007a1e00a */
[----:B------:R-:W-:Y:S02]  /*0750*/  IADD3.X R11, PT, PT, R13, R7, R11, P0, P2 ;  /* 0x000000070d0b7210 */ /* 0x000fe400007e440b */
[----:B---3--:R-:W-:-:S04]  /*0760*/  IADD3 R10, P3, P4, R16, R14, R3 ;  /* 0x0000000e100a7210 */ /* 0x008fc80007c7e003 */
[----:B------:R-:W-:-:S09]  /*0770*/  IADD3.X R11, PT, PT, R17, R15, R11, P3, P4 ;  /* 0x0000000f110b7210 */ /* 0x000fd20001fe840b */
.L_x_1:
[----:B------:R-:W-:Y:S05]  /*0780*/  BSYNC.RECONVERGENT B0 ;  /* 0x0000000000007941 */ /* 0x000fea0003800200 */
.L_x_0:
[----:B------:R-:W0:Y:S02]  /*0790*/  LDC.64 R6, c[0x0][0x398] ;  /* 0x0000e600ff067b82 */ /* 0x000e240000000a00 */
[----:B0-----:R-:W-:-:S05]  /*07a0*/  IMAD.WIDE R6, R0, 0x8, R6 ;  /* 0x0000000800067825 */ /* 0x001fca00078e0206 */
[----:B------:R0:W-:Y:S01]  /*07b0*/  STG.E.64 desc[UR6][R6.64], R10 ;  /* 0x0000000a06007986 */ /* 0x0001e2000c101b06 */
[----:B------:R-:W-:Y:S01]  /*07c0*/  BAR.SYNC.DEFER_BLOCKING 0x0 ;  /* 0x0000000000007b1d */ /* 0x000fe20000010000 */
[----:B0-----:R-:W-:-:S05]  /*07d0*/  @!P1 CS2R.32 R11, SR_CLOCKLO ;  /* 0x00000000000b9805 */ /* 0x001fca0000005000 */
[----:B------:R-:W0:Y:S02]  /*07e0*/  LDCU UR8, c[0x0][0x390] ;  /* 0x00007200ff0877ac */ /* 0x000e240008000800 */
[----:B------:R-:W1:Y:S01]  /*07f0*/  LDC.64 R8, c[0x0][0x388] ;  /* 0x0000e200ff087b82 */ /* 0x000e620000000a00 */
[----:B0-----:R-:W-:Y:S01]  /*0800*/  UISETP.GE.AND UP0, UPT, UR8, 0x1, UPT ;  /* 0x000000010800788c */ /* 0x001fe2000bf06270 */
[----:B-1----:R-:W-:-:S04]  /*0810*/  IMAD.WIDE R8, R4, 0x8, R8 ;  /* 0x0000000804087825 */ /* 0x002fc800078e0208 */
[----:B------:R-:W-:Y:S02]  /*0820*/  IMAD.MOV.U32 R4, RZ, RZ, R8 ;  /* 0x000000ffff047224 */ /* 0x000fe400078e0008 */
[----:B------:R-:W-:Y:S02]  /*0830*/  IMAD.MOV.U32 R5, RZ, RZ, R9 ;  /* 0x000000ffff057224 */ /* 0x000fe400078e0009 */
[----:B------:R-:W-:Y:S05]  /*0840*/  BRA.U !UP0, `(.L_x_7) ;  /* 0x00000009085c7547 */ /* 0x000fea000b800000 */
[----:B------:R-:W-:Y:S01]  /*0850*/  ULOP3.LUT UP0, UR4, UR8, 0x3, URZ, 0xc0, !UPT ;  /* 0x0000000308047892 */ /* 0x000fe2000f80c0ff */
[----:B------:R-:W-:Y:S01]  /*0860*/  CS2R R4, SRZ ;  /* 0x0000000000047805 */ /* 0x000fe2000001ff00 */
[----:B------:R-:W-:-:S07]  /*0870*/  UMOV UR5, URZ ;  /* 0x000000ff00057c82 */ /* 0x000fce0008000000 */
[----:B------:R-:W-:Y:S05]  /*0880*/  BRA.U !UP0, `(.L_x_8) ;  /* 0x0000000108607547 */ /* 0x000fea000b800000 */
[----:B------:R-:W-:Y:S01]  /*0890*/  UISETP.NE.AND UP0, UPT, UR4, 0x1, UPT ;  /* 0x000000010400788c */ /* 0x000fe2000bf05270 */
[----:B------:R-:W-:Y:S08]  /*08a0*/  BSSY.RECONVERGENT B0, `(.L_x_9) ;  /* 0x000000e000007945 */ /* 0x000ff00003800200 */
[----:B------:R-:W-:Y:S05]  /*08b0*/  BRA.U !UP0, `(.L_x_10) ;  /* 0x00000001082c7547 */ /* 0x000fea000b800000 */
[----:B------:R-:W-:-:S03]  /*08c0*/  UISETP.NE.AND UP0, UPT, UR4, 0x2, UPT ;  /* 0x000000020400788c */ /* 0x000fc6000bf05270 */
[----:B------:R-:W-:-:S06]  /*08d0*/  UMOV UR4, 0x1 ;  /* 0x0000000100047882 */ /* 0x000fcc0000000000 */
[----:B------:R-:W-:Y:S05]  /*08e0*/  BRA.U !UP0, `(.L_x_11) ;  /* 0x0000000108107547 */ /* 0x000fea000b800000 */
[----:B------:R-:W-:Y:S01]  /*08f0*/  ISETP.NE.AND P0, PT, R2, RZ, PT ;  /* 0x000000ff0200720c */ /* 0x000fe20003f05270 */
[----:B------:R-:W-:-:S12]  /*0900*/  UMOV UR4, 0x2 ;  /* 0x0000000200047882 */ /* 0x000fd80000000000 */
[----:B------:R-:W-:Y:S05]  /*0910*/  @P0 BRA `(.L_x_12) ;  /* 0x0000000000180947 */ /* 0x000fea0003800000 */
[----:B------:R-:W5:Y:S02]  /*0920*/  LDG.E.64 R8, desc[UR6][R8.64] ;  /* 0x0000000608087981 */ /* 0x000f64000c1e1b00 */
.L_x_11:
[----:B------:R-:W-:-:S13]  /*0930*/  ISETP.NE.AND P0, PT, R2, RZ, PT ;  /* 0x000000ff0200720c */ /* 0x000fda0003f05270 */
[----:B------:R-:W-:Y:S05]  /*0940*/  @P0 BRA `(.L_x_12) ;  /* 0x00000000000c0947 */ /* 0x000fea0003800000 */
[----:B-----5:R-:W5:Y:S01]  /*0950*/  LD.E.64 R8, desc[UR6][R8.64] ;  /* 0x0000000608087980 */ /* 0x020f62000c101b00 */
[----:B------:R-:W-:Y:S05]  /*0960*/  BRA `(.L_x_12) ;  /* 0x0000000000047947 */ /* 0x000fea0003800000 */
.L_x_10:
[----:B------:R-:W-:-:S05]  /*0970*/  UMOV UR4, URZ ;  /* 0x000000ff00047c82 */ /* 0x000fca0008000000 */
.L_x_12:
[----:B------:R-:W-:Y:S05]  /*0980*/  BSYNC.RECONVERGENT B0 ;  /* 0x0000000000007941 */ /* 0x000fea0003800200 */
.L_x_9:
[----:B------:R-:W-:Y:S01]  /*0990*/  ISETP.NE.AND P0, PT, R2, RZ, PT ;  /* 0x000000ff0200720c */ /* 0x000fe20003f05270 */
[----:B------:R-:W-:Y:S01]  /*09a0*/  UIADD3 UR5, UPT, UPT, UR4, 0x1, URZ ;  /* 0x0000000104057890 */ /* 0x000fe2000fffe0ff */
[----:B------:R-:W-:Y:S11]  /*09b0*/  BSSY.RECONVERGENT B0, `(.L_x_13) ;  /* 0x0000003000007945 */ /* 0x000ff60003800200 */
[----:B------:R-:W-:Y:S05]  /*09c0*/  @P0 BRA `(.L_x_14) ;  /* 0x0000000000040947 */ /* 0x000fea0003800000 */
[----:B-----5:R-:W5:Y:S02]  /*09d0*/  LD.E.64 R8, desc[UR6][R8.64] ;  /* 0x0000000608087980 */ /* 0x020f64000c101b00 */
.L_x_14:
[----:B------:R-:W-:Y:S05]  /*09e0*/  BSYNC.RECONVERGENT B0 ;  /* 0x0000000000007941 */ /* 0x000fea0003800200 */
.L_x_13:
[----:B-----5:R-:W-:Y:S02]  /*09f0*/  IMAD.MOV.U32 R4, RZ, RZ, R8 ;  /* 0x000000ffff047224 */ /* 0x020fe400078e0008 */
[----:B------:R-:W-:-:S07]  /*0a00*/  IMAD.MOV.U32 R5, RZ, RZ, R9 ;  /* 0x000000ffff057224 */ /* 0x000fce00078e0009 */
.L_x_8:
[----:B------:R-:W-:-:S09]  /*0a10*/  UISETP.GE.U32.AND UP0, UPT, UR8, 0x4, UPT ;  /* 0x000000040800788c */ /* 0x000fd2000bf06070 */
[----:B------:R-:W-:Y:S05]  /*0a20*/  BRA.U !UP0, `(.L_x_7) ;  /* 0x0000000508e47547 */ /* 0x000fea000b800000 */
[----:B------:R-:W-:Y:S01]  /*0a30*/  UIADD3 UR4, UPT, UPT, -UR5, UR8, URZ ;  /* 0x0000000805047290 */ /* 0x000fe2000fffe1ff */
[----:B------:R-:W-:Y:S01]  /*0a40*/  IMAD.MOV.U32 R4, RZ, RZ, R8 ;  /* 0x000000ffff047224 */ /* 0x000fe200078e0008 */
[----:B------:R-:W-:Y:S01]  /*0a50*/  UPLOP3.LUT UP0, UPT, UPT, UPT, UPT, 0x80, 0x8 ;  /* 0x000000000008789c */ /* 0x000fe20003f0f070 */
[----:B------:R-:W-:Y:S01]  /*0a60*/  IMAD.MOV.U32 R5, RZ, RZ, R9 ;  /* 0x000000ffff057224 */ /* 0x000fe200078e0009 */
[----:B------:R-:W-:-:S09]  /*0a70*/  UISETP.GT.AND UP1, UPT, UR4, 0xc, UPT ;  /* 0x0000000c0400788c */ /* 0x000fd2000bf24270 */
[----:B------:R-:W-:Y:S05]  /*0a80*/  BRA.U !UP1, `(.L_x_15) ;  /* 0x00000005091c7547 */ /* 0x000fea000b800000 */
[----:B------:R-:W-:Y:S01]  /*0a90*/  ISETP.NE.AND P0, PT, R2, RZ, PT ;  /* 0x000000ff0200720c */ /* 0x000fe20003f05270 */
[----:B------:R-:W-:Y:S02]  /*0aa0*/  UIADD3 UR4, UPT, UPT, UR8, -0xc, URZ ;  /* 0xfffffff408047890 */ /* 0x000fe4000fffe0ff */
[----:B------:R-:W-:-:S11]  /*0ab0*/  UPLOP3.LUT UP0, UPT, UPT, UPT, UPT, 0x40, 0x4 ;  /* 0x000000000004789c */ /* 0x000fd60003f0e870 */
.L_x_48:
[----:B------:R-:W-:Y:S04]  /*0ac0*/  BSSY.RECONVERGENT B0, `(.L_x_16) ;  /* 0x0000003000007945 */ /* 0x000fe80003800200 */
[----:B-----5:R-:W-:Y:S05]  /*0ad0*/  @P0 BRA `(.L_x_17) ;  /* 0x0000000000040947 */ /* 0x020fea0003800000 */
[----:B------:R-:W5:Y:S02]  /*0ae0*/  LD.E.64 R4, desc[UR6][R4.64] ;  /* 0x0000000604047980 */ /* 0x000f64000c101b00 */
.L_x_17:
[----:B------:R-:W-:Y:S05]  /*0af0*/  BSYNC.RECONVERGENT B0 ;  /* 0x0000000000007941 */ /* 0x000fea0003800200 */
.L_x_16:
[----:B------:R-:W-:Y:S04]  /*0b00*/  BSSY.RECONVERGENT B0, `(.L_x_18) ;  /* 0x0000003000007945 */ /* 0x000fe80003800200 */
[----:B------:R-:W-:Y:S05]  /*0b10*/  @P0 BRA `(.L_x_19) ;  /* 0x0000000000040947 */ /* 0x000fea0003800000 */
[----:B-----5:R-:W5:Y:S02]  /*0b20*/  LD.E.64 R4, desc[UR6][R4.64] ;  /* 0x0000000604047980 */ /* 0x020f64000c101b00 */
.L_x_19:
[----:B------:R-:W-:Y:S05]  /*0b30*/  BSYNC.RECONVERGENT B0 ;  /* 0x0000000000007941 */ /* 0x000fea0003800200 */
.L_x_18:
[----:B------:R-:W-:Y:S04]  /*0b40*/  BSSY.RECONVERGENT B0, `(.L_x_20) ;  /* 0x0000003000007945 */ /* 0x000fe80003800200 */
[----:B------:R-:W-:Y:S05]  /*0b50*/  @P0 BRA `(.L_x_21) ;  /* 0x0000000000040947 */ /* 0x000fea0003800000 */
[----:B-----5:R-:W5:Y:S02]  /*0b60*/  LD.E.64 R4, desc[UR6][R4.64] ;  /* 0x0000000604047980 */ /* 0x020f64000c101b00 */
.L_x_21:
[----:B------:R-:W-:Y:S05]  /*0b70*/  BSYNC.RECONVERGENT B0 ;  /* 0x0000000000007941 */ /* 0x000fea0003800200 */
.L_x_20:
[----:B------:R-:W-:Y:S04]  /*0b80*/  BSSY.RECONVERGENT B0, `(.L_x_22) ;  /* 0x0000003000007945 */ /* 0x000fe80003800200 */
[----:B------:R-:W-:Y:S05]  /*0b90*/  @P0 BRA `(.L_x_23) ;  /* 0x0000000000040947 */ /* 0x000fea0003800000 */
[----:B-----5:R-:W5:Y:S02]  /*0ba0*/  LD.E.64 R4, desc[UR6][R4.64] ;  /* 0x0000000604047980 */ /* 0x020f64000c101b00 */
.L_x_23:
[----:B------:R-:W-:Y:S05]  /*0bb0*/  BSYNC.RECONVERGENT B0 ;  /* 0x0000000000007941 */ /* 0x000fea0003800200 */
.L_x_22:
[----:B------:R-:W-:Y:S01]  /*0bc0*/  ISETP.NE.AND P0, PT, R2, RZ, PT ;  /* 0x000000ff0200720c */ /* 0x000fe20003f05270 */
[----:B------:R-:W-:-:S12]  /*0bd0*/  BSSY.RECONVERGENT B0, `(.L_x_24) ;  /* 0x0000003000007945 */ /* 0x000fd80003800200 */
[----:B------:R-:W-:Y:S05]  /*0be0*/  @P0 BRA `(.L_x_25) ;  /* 0x0000000000040947 */ /* 0x000fea0003800000 */
[----:B-----5:R-:W5:Y:S02]  /*0bf0*/  LD.E.64 R4, desc[UR6][R4.64] ;  /* 0x0000000604047980 */ /* 0x020f64000c101b00 */
.L_x_25:
[----:B------:R-:W-:Y:S05]  /*0c00*/  BSYNC.RECONVERGENT B0 ;  /* 0x0000000000007941 */ /* 0x000fea0003800200 */
.L_x_24:
[----:B------:R-:W-:Y:S04]  /*0c10*/  BSSY.RECONVERGENT B0, `(.L_x_26) ;  /* 0x0000003000007945 */ /* 0x000fe80003800200 */
[----:B------:R-:W-:Y:S05]  /*0c20*/  @P0 BRA `(.L_x_27) ;  /* 0x0000000000040947 */ /* 0x000fea0003800000 */
[----:B-----5:R-:W5:Y:S02]  /*0c30*/  LD.E.64 R4, desc[UR6][R4.64] ;  /* 0x0000000604047980 */ /* 0x020f64000c101b00 */
.L_x_27:
[----:B------:R-:W-:Y:S05]  /*0c40*/  BSYNC.RECONVERGENT B0 ;  /* 0x0000000000007941 */ /* 0x000fea0003800200 */
.L_x_26:
[----:B------:R-:W-:Y:S04]  /*0c50*/  BSSY.RECONVERGENT B0, `(.L_x_28) ;  /* 0x0000003000007945 */ /* 0x000fe80003800200 */
[----:B------:R-:W-:Y:S05]  /*0c60*/  @P0 BRA `(.L_x_29) ;  /* 0x0000000000040947 */ /* 0x000fea0003800000 */
[----:B-----5:R-:W5:Y:S02]  /*0c70*/  LD.E.64 R4, desc[UR6][R4.64] ;  /* 0x0000000604047980 */ /* 0x020f64000c101b00 */
.L_x_29:
[----:B------:R-:W-:Y:S05]  /*0c80*/  BSYNC.RECONVERGENT B0 ;  /* 0x0000000000007941 */ /* 0x000fea0003800200 */
.L_x_28:
[----:B------:R-:W-:Y:S04]  /*0c90*/  BSSY.RECONVERGENT B0, `(.L_x_30) ;  /* 0x0000003000007945 */ /* 0x000fe80003800200 */
[----:B------:R-:W-:Y:S05]  /*0ca0*/  @P0 BRA `(.L_x_31) ;  /* 0x0000000000040947 */ /* 0x000fea0003800000 */
[----:B-----5:R-:W5:Y:S02]  /*0cb0*/  LD.E.64 R4, desc[UR6][R4.64] ;  /* 0x0000000604047980 */ /* 0x020f64000c101b00 */
.L_x_31:
[----:B------:R-:W-:Y:S05]  /*0cc0*/  BSYNC.RECONVERGENT B0 ;  /* 0x0000000000007941 */ /* 0x000fea0003800200 */
.L_x_30:
[----:B------:R-:W-:Y:S04]  /*0cd0*/  BSSY.RECONVERGENT B0, `(.L_x_32) ;  /* 0x0000003000007945 */ /* 0x000fe80003800200 */
[----:B------:R-:W-:Y:S05]  /*0ce0*/  @P0 BRA `(.L_x_33) ;  /* 0x0000000000040947 */ /* 0x000fea0003800000 */
[----:B-----5:R-:W5:Y:S02]  /*0cf0*/  LD.E.64 R4, desc[UR6][R4.64] ;  /* 0x0000000604047980 */ /* 0x020f64000c101b00 */
.L_x_33:
[----:B------:R-:W-:Y:S05]  /*0d00*/  BSYNC.RECONVERGENT B0 ;  /* 0x0000000000007941 */ /* 0x000fea0003800200 */
.L_x_32:
[----:B------:R-:W-:Y:S04]  /*0d10*/  BSSY.RECONVERGENT B0, `(.L_x_34) ;  /* 0x0000003000007945 */ /* 0x000fe80003800200 */
[----:B------:R-:W-:Y:S05]  /*0d20*/  @P0 BRA `(.L_x_35) ;  /* 0x0000000000040947 */ /* 0x000fea0003800000 */
[----:B-----5:R-:W5:Y:S02]  /*0d30*/  LD.E.64 R4, desc[UR6][R4.64] ;  /* 0x0000000604047980 */ /* 0x020f64000c101b00 */
.L_x_35:
[----:B------:R-:W-:Y:S05]  /*0d40*/  BSYNC.RECONVERGENT B0 ;  /* 0x0000000000007941 */ /* 0x000fea0003800200 */
.L_x_34:
[----:B------:R-:W-:Y:S04]  /*0d50*/  BSSY.RECONVERGENT B0, `(.L_x_36) ;  /* 0x0000003000007945 */ /* 0x000fe80003800200 */
[----:B------:R-:W-:Y:S05]  /*0d60*/  @P0 BRA `(.L_x_37) ;  /* 0x0000000000040947 */ /* 0x000fea0003800000 */
[----:B-----5:R-:W5:Y:S02]  /*0d70*/  LD.E.64 R4, desc[UR6][R4.64] ;  /* 0x0000000604047980 */ /* 0x020f64000c101b00 */
.L_x_37:
[----:B------:R-:W-:Y:S05]  /*0d80*/  BSYNC.RECONVERGENT B0 ;  /* 0x0000000000007941 */ /* 0x000fea0003800200 */
.L_x_36:
[----:B------:R-:W-:Y:S04]  /*0d90*/  BSSY.RECONVERGENT B0, `(.L_x_38) ;  /* 0x0000003000007945 */ /* 0x000fe80003800200 */
[----:B------:R-:W-:Y:S05]  /*0da0*/  @P0 BRA `(.L_x_39) ;  /* 0x0000000000040947 */ /* 0x000fea0003800000 */
[----:B-----5:R-:W5:Y:S02]  /*0db0*/  LD.E.64 R4, desc[UR6][R4.64] ;  /* 0x0000000604047980 */ /* 0x020f64000c101b00 */
.L_x_39:
[----:B------:R-:W-:Y:S05]  /*0dc0*/  BSYNC.RECONVERGENT B0 ;  /* 0x0000000000007941 */ /* 0x000fea0003800200 */
.L_x_38:
[----:B------:R-:W-:Y:S04]  /*0dd0*/  BSSY.RECONVERGENT B0, `(.L_x_40) ;  /* 0x0000003000007945 */ /* 0x000fe80003800200 */
[----:B------:R-:W-:Y:S05]  /*0de0*/  @P0 BRA `(.L_x_41) ;  /* 0x0000000000040947 */ /* 0x000fea0003800000 */
[----:B-----5:R-:W5:Y:S02]  /*0df0*/  LD.E.64 R4, desc[UR6][R4.64] ;  /* 0x0000000604047980 */ /* 0x020f64000c101b00 */
.L_x_41:
[----:B------:R-:W-:Y:S05]  /*0e00*/  BSYNC.RECONVERGENT B0 ;  /* 0x0000000000007941 */ /* 0x000fea0003800200 */
.L_x_40:
[----:B------:R-:W-:Y:S04]  /*0e10*/  BSSY.RECONVERGENT B0, `(.L_x_42) ;  /* 0x0000003000007945 */ /* 0x000fe80003800200 */
[----:B------:R-:W-:Y:S05]  /*0e20*/  @P0 BRA `(.L_x_43) ;  /* 0x0000000000040947 */ /* 0x000fea0003800000 */
[----:B-----5:R-:W5:Y:S02]  /*0e30*/  LD.E.64 R4, desc[UR6][R4.64] ;  /* 0x0000000604047980 */ /* 0x020f64000c101b00 */
.L_x_43:
[----:B------:R-:W-:Y:S05]  /*0e40*/  BSYNC.RECONVERGENT B0 ;  /* 0x0000000000007941 */ /* 0x000fea0003800200 */
.L_x_42:
[----:B------:R-:W-:Y:S04]  /*0e50*/  BSSY.RECONVERGENT B0, `(.L_x_44) ;  /* 0x0000003000007945 */ /* 0x000fe80003800200 */
[----:B------:R-:W-:Y:S05]  /*0e60*/  @P0 BRA `(.L_x_45) ;  /* 0x0000000000040947 */ /* 0x000fea0003800000 */
[----:B-----5:R-:W5:Y:S02]  /*0e70*/  LD.E.64 R4, desc[UR6][R4.64] ;  /* 0x0000000604047980 */ /* 0x020f64000c101b00 */
.L_x_45:
[----:B------:R-:W-:Y:S05]  /*0e80*/  BSYNC.RECONVERGENT B0 ;  /* 0x0000000000007941 */ /* 0x000fea0003800200 */
.L_x_44:
[----:B------:R-:W-:Y:S04]  /*0e90*/  BSSY.RECONVERGENT B0, `(.L_x_46) ;  /* 0x0000003000007945 */ /* 0x000fe80003800200 */
[----:B------:R-:W-:Y:S05]  /*0ea0*/  @P0 BRA `(.L_x_47) ;  /* 0x0000000000040947 */ /* 0x000fea0003800000 */
[----:B-----5:R-:W5:Y:S02]  /*0eb0*/  LD.E.64 R4, desc[UR6][R4.64] ;  /* 0x0000000604047980 */ /* 0x020f64000c101b00 */
.L_x_47:
[----:B------:R-:W-:Y:S05]  /*0ec0*/  BSYNC.RECONVERGENT B0 ;  /* 0x0000000000007941 */ /* 0x000fea0003800200 */
.L_x_46:
[----:B------:R-:W-:-:S04]  /*0ed0*/  UIADD3 UR5, UPT, UPT, UR5, 0x10, URZ ;  /* 0x0000001005057890 */ /* 0x000fc8000fffe0ff */
[----:B------:R-:W-:-:S09]  /*0ee0*/  UISETP.GE.AND UP1, UPT, UR5, UR4, UPT ;  /* 0x000000040500728c */ /* 0x000fd2000bf26270 */
[----:B------:R-:W-:Y:S05]  /*0ef0*/  BRA.U !UP1, `(.L_x_48) ;  /* 0xfffffff909f07547 */ /* 0x000fea000b83ffff */
.L_x_15:
[----:B------:R-:W0:Y:S02]  /*0f00*/  LDCU UR9, c[0x0][0x390] ;  /* 0x00007200ff0977ac */ /* 0x000e240008000800 */
[----:B0-----:R-:W-:-:S04]  /*0f10*/  UIADD3 UR4, UPT, UPT, -UR5, UR9, URZ ;  /* 0x0000000905047290 */ /* 0x001fc8000fffe1ff */
[----:B------:R-:W-:-:S09]  /*0f20*/  UISETP.GT.AND UP1, UPT, UR4, 0x4, UPT ;  /* 0x000000040400788c */ /* 0x000fd2000bf24270 */
[----:B------:R-:W-:Y:S05]  /*0f30*/  BRA.U !UP1, `(.L_x_49) ;  /* 0x0000000109687547 */ /* 0x000fea000b800000 */
[----:B------:R-:W-:Y:S01]  /*0f40*/  ISETP.NE.AND P0, PT, R2, RZ, PT ;  /* 0x000000ff0200720c */ /* 0x000fe20003f05270 */
[----:B------:R-:W-:Y:S01]  /*0f50*/  UIADD3 UR4, UPT, UPT, UR5, 0x4, URZ ;  /* 0x0000000405047890 */ /* 0x000fe2000fffe0ff */
[----:B------:R-:W-:Y:S01]  /*0f60*/  BSSY.RECONVERGENT B0, `(.L_x_50) ;  /* 0x0000005000007945 */ /* 0x000fe20003800200 */
[----:B------:R-:W-:-:S10]  /*0f70*/  UPLOP3.LUT UP0, UPT, UPT, UPT, UPT, 0x40, 0x4 ;  /* 0x000000000004789c */ /* 0x000fd40003f0e870 */
[----:B------:R-:W-:Y:S05]  /*0f80*/  @P0 BRA `(.L_x_51) ;  /* 0x0000000000080947 */ /* 0x000fea0003800000 */
[----:B-----5:R-:W2:Y:S04]  /*0f90*/  LD.E.64 R4, desc[UR6][R4.64] ;  /* 0x0000000604047980 */ /* 0x020ea8000c101b00 */
[----:B--2---:R-:W5:Y:S02]  /*0fa0*/  LD.E.64 R4, desc[UR6][R4.64] ;  /* 0x0000000604047980 */ /* 0x004f64000c101b00 */
.L_x_51:
[----:B------:R-:W-:Y:S05]  /*0fb0*/  BSYNC.RECONVERGENT B0 ;  /* 0x0000000000007941 */ /* 0x000fea0003800200 */
.L_x_50:
[----:B------:R-:W-:Y:S04]  /*0fc0*/  BSSY.RECONVERGENT B0, `(.L_x_52) ;  /* 0x0000005000007945 */ /* 0x000fe80003800200 */
[----:B------:R-:W-:Y:S05]  /*0fd0*/  @P0 BRA `(.L_x_53) ;  /* 0x00000000000c0947 */ /* 0x000fea0003800000 */
[----:B-----5:R-:W5:Y:S01]  /*0fe0*/  LD.E.64 R4, desc[UR6][R4.64] ;  /* 0x0000000604047980 */ /* 0x020f62000c101b00 */
[----:B------:R-:W-:Y:S05]  /*0ff0*/  @P0 BRA `(.L_x_53) ;  /* 0x0000000000040947 */ /* 0x000fea0003800000 */
[----:B-----5:R-:W5:Y:S02]  /*1000*/  LD.E.64 R4, desc[UR6][R4.64] ;  /* 0x0000000604047980 */ /* 0x020f64000c101b00 */
.L_x_53:
[----:B------:R-:W-:Y:S05]  /*1010*/  BSYNC.RECONVERGENT B0 ;  /* 0x0000000000007941 */ /* 0x000fea0003800200 */
.L_x_52:
[----:B------:R-:W-:Y:S01]  /*1020*/  UIADD3 UR5, UPT, UPT, UR4, 0x4, URZ ;  /* 0x0000000404057890 */ /* 0x000fe2000fffe0ff */
[----:B------:R-:W-:Y:S04]  /*1030*/  BSSY.RECONVERGENT B0, `(.L_x_54) ;  /* 0x0000004000007945 */ /* 0x000fe80003800200 */
[----:B------:R-:W-:Y:S07]  /*1040*/  @P0 BRA `(.L_x_55) ;  /* 0x0000000000080947 */ /* 0x000fee0003800000 */
[----:B-----5:R-:W2:Y:S04]  /*1050*/  LD.E.64 R4, desc[UR6][R4.64] ;  /* 0x0000000604047980 */ /* 0x020ea8000c101b00 */
[----:B--2---:R-:W5:Y:S02]  /*1060*/  LD.E.64 R4, desc[UR6][R4.64] ;  /* 0x0000000604047980 */ /* 0x004f64000c101b00 */
.L_x_55:
[----:B------:R-:W-:Y:S05]  /*1070*/  BSYNC.RECONVERGENT B0 ;  /* 0x0000000000007941 */ /* 0x000fea0003800200 */
.L_x_54:
[----:B------:R-:W-:Y:S04]  /*1080*/  BSSY.RECONVERGENT B0, `(.L_x_49) ;  /* 0x0000005000007945 */ /* 0x000fe80003800200 */
[----:B------:R-:W-:Y:S05]  /*1090*/  @P0 BRA `(.L_x_56) ;  /* 0x00000000000c0947 */ /* 0x000fea0003800000 */
[----:B-----5:R-:W5:Y:S01]  /*10a0*/  LD.E.64 R4, desc[UR6][R4.64] ;  /* 0x0000000604047980 */ /* 0x020f62000c101b00 */
[----:B------:R-:W-:Y:S05]  /*10b0*/  @P0 BRA `(.L_x_56) ;  /* 0x0000000000040947 */ /* 0x000fea0003800000 */
[----:B-----5:R-:W5:Y:S02]  /*10c0*/  LD.E.64 R4, desc[UR6][R4.64] ;  /* 0x0000000604047980 */ /* 0x020f64000c101b00 */
.L_x_56:
[----:B------:R-:W-:Y:S05]  /*10d0*/  BSYNC.RECONVERGENT B0 ;  /* 0x0000000000007941 */ /* 0x000fea0003800200 */
.L_x_49:
[----:B------:R-:W-:-:S09]  /*10e0*/  UISETP.LT.OR UP0, UPT, UR5, UR9, UP0 ;  /* 0x000000090500728c */ /* 0x000fd20008701670 */
[----:B------:R-:W-:Y:S05]  /*10f0*/  BRA.U !UP0, `(.L_x_7) ;  /* 0x0000000108307547 */ /* 0x000fea000b800000 */
[----:B------:R-:W-:Y:S01]  /*1100*/  ISETP.NE.AND P0, PT, R2, RZ, PT ;  /* 0x000000ff0200720c */ /* 0x000fe20003f05270 */
[----:B------:R-:W-:-:S12]  /*1110*/  BSSY.RECONVERGENT B0, `(.L_x_57) ;  /* 0x0000004000007945 */ /* 0x000fd80003800200 */
[----:B------:R-:W-:Y:S05]  /*1120*/  @P0 BRA `(.L_x_58) ;  /* 0x0000000000080947 */ /* 0x000fea0003800000 */
[----:B-----5:R-:W2:Y:S04]  /*1130*/  LD.E.64 R4, desc[UR6][R4.64] ;  /* 0x0000000604047980 */ /* 0x020ea8000c101b00 */
[----:B--2---:R-:W5:Y:S02]  /*1140*/  LD.E.64 R4, desc[UR6][R4.64] ;  /* 0x0000000604047980 */ /* 0x004f64000c101b00 */
.L_x_58:
[----:B------:R-:W-:Y:S05]  /*1150*/  BSYNC.RECONVERGENT B0 ;  /* 0x0000000000007941 */ /* 0x000fea0003800200 */
.L_x_57:
[----:B------:R-:W-:Y:S04]  /*1160*/  BSSY.RECONVERGENT B0, `(.L_x_7) ;  /* 0x0000005000007945 */ /* 0x000fe80003800200 */
[----:B------:R-:W-:Y:S05]  /*1170*/  @P0 BRA `(.L_x_59) ;  /* 0x00000000000c0947 */ /* 0x000fea0003800000 */
[----:B-----5:R-:W5:Y:S01]  /*1180*/  LD.E.64 R4, desc[UR6][R4.64] ;  /* 0x0000000604047980 */ /* 0x020f62000c101b00 */
[----:B------:R-:W-:Y:S05]  /*1190*/  @P0 BRA `(.L_x_59) ;  /* 0x0000000000040947 */ /* 0x000fea0003800000 */
[----:B-----5:R-:W5:Y:S02]  /*11a0*/  LD.E.64 R4, desc[UR6][R4.64] ;  /* 0x0000000604047980 */ /* 0x020f64000c101b00 */
.L_x_59:
[----:B------:R-:W-:Y:S05]  /*11b0*/  BSYNC.RECONVERGENT B0 ;  /* 0x0000000000007941 */ /* 0x000fea0003800200 */
.L_x_7:
[----:B------:R-:W-:-:S13]  /*11c0*/  ISETP.NE.AND P0, PT, R2, RZ, PT ;  /* 0x000000ff0200720c */ /* 0x000fda0003f05270 */
[----:B------:R-:W-:Y:S05]  /*11d0*/  @P0 EXIT ;  /* 0x000000000000094d */ /* 0x000fea0003800000 */
[----:B------:R-:W0:Y:S01]  /*11e0*/  S2UR UR4, SR_CLOCKLO ;  /* 0x00000000000479c3 */ /* 0x000e220000005000 */
[----:B------:R-:W-:-:S07]  /*11f0*/  NOP ;  /* 0x0000000000007918 */ /* 0x000fce0000000000 */
[----:B------:R-:W1:Y:S01]  /*1200*/  LDC.64 R2, c[0x0][0x380] ;  /* 0x0000e000ff027b82 */ /* 0x000e620000000a00 */
[----:B0-----:R-:W-:Y:S01]  /*1210*/  IADD3 R11, PT, PT, -R11, UR4, RZ ;  /* 0x000000040b0b7c10 */ /* 0x001fe2000fffe1ff */
[----:B-1----:R-:W-:-:S05]  /*1220*/  IMAD.WIDE R2, R0, 0x4, R2 ;  /* 0x0000000400027825 */ /* 0x002fca00078e0202 */
[----:B------:R-:W-:Y:S04]  /*1230*/  STG.E desc[UR6][R2.64], R11 ;  /* 0x0000000b02007986 */ /* 0x000fe8000c101906 */
[----:B-----5:R-:W2:Y:S04]  /*1240*/  LD.E.64 R4, desc[UR6][R4.64] ;  /* 0x0000000604047980 */ /* 0x020ea8000c101b00 */
[----:B------:R-:W2:Y:S02]  /*1250*/  LDG.E.64 R8, desc[UR6][R6.64] ;  /* 0x0000000606087981 */ /* 0x000ea4000c1e1b00 */
[----:B--2---:R-:W-:-:S05]  /*1260*/  IADD3 R8, P0, PT, R8, R4, RZ ;  /* 0x0000000408087210 */ /* 0x004fca0007f1e0ff */
[----:B------:R-:W-:-:S05]  /*1270*/  IMAD.X R9, R9, 0x1, R5, P0 ;  /* 0x0000000109097824 */ /* 0x000fca00000e0605 */
[----:B------:R-:W-:Y:S01]  /*1280*/  STG.E.64 desc[UR6][R6.64], R8 ;  /* 0x0000000806007986 */ /* 0x000fe2000c101b06 */
[----:B------:R-:W-:Y:S05]  /*1290*/  EXIT ;  /* 0x000000000000794d */ /* 0x000fea0003800000 */
.L_x_60:
[----:B------:R-:W-:-:S00]  /*12a0*/  BRA `(.L_x_60) ;  /* 0xfffffffc00fc7947 */ /* 0x000fc0000383ffff */
[----:B------:R-:W-:-:S00]  /*12b0*/  NOP ;  /* 0x0000000000007918 */ /* 0x000fc00000000000 */
        /* <DEDUP_REMOVED lines=12> */
.L_x_142:


//--------------------- .text._Z20static_sequence_readRiPyiRyi --------------------------
	.section	.text._Z20static_sequence_readRiPyiRyi,"ax",@progbits
	.align	128
        .global         _Z20static_sequence_readRiPyiRyi
        .type           _Z20static_sequence_readRiPyiRyi,@function
        .size           _Z20static_sequence_readRiPyiRyi,(.L_x_143 - _Z20static_sequence_readRiPyiRyi)
        .other          _Z20static_sequence_readRiPyiRyi,@"STO_CUDA_ENTRY STV_DEFAULT"
_Z20static_sequence_readRiPyiRyi:
.text._Z20static_sequence_readRiPyiRyi:
[----:B------:R-:W-:Y:S01]  /*0000*/  LDC R1, c[0x0][0x37c] ;  /* 0x0000df00ff017b82 */ /* 0x000fe20000000800 */
[----:B------:R-:W0:Y:S07]  /*0010*/  S2R R12, SR_TID.X ;  /* 0x00000000000c7919 */ /* 0x000e2e0000002100 */
[----:B------:R-:W1:Y:S01]  /*0020*/  S2UR UR6, SR_CTAID.X ;  /* 0x00000000000679c3 */ /* 0x000e620000002500 */
[----:B------:R-:W1:Y:S01]  /*0030*/  LDCU UR4, c[0x0][0x360] ;  /* 0x00006c00ff0477ac */ /* 0x000e620008000800 */
[----:B------:R-:W-:Y:S01]  /*0040*/  BSSY.RECONVERGENT B0, `(.L_x_61) ;  /* 0x0000078000007945 */ /* 0x000fe20003800200 */
[----:B------:R-:W2:Y:S05]  /*0050*/  LDCU.64 UR10, c[0x0][0x388] ;  /* 0x00007100ff0a77ac */ /* 0x000eaa0008000a00 */
[----:B------:R-:W3:Y:S01]  /*0060*/  LDC R0, c[0x0][0x3a0] ;  /* 0x0000e800ff007b82 */ /* 0x000ee20000000800 */
[----:B------:R-:W4:Y:S01]  /*0070*/  LDCU.64 UR8, c[0x0][0x358] ;  /* 0x00006b00ff0877ac */ /* 0x000f220008000a00 */
[----:B--2---:R-:W-:Y:S01]  /*0080*/  IMAD.U32 R2, RZ, RZ, UR10 ;  /* 0x0000000aff027e24 */ /* 0x004fe2000f8e00ff */
[----:B-1----:R-:W-:Y:S01]  /*0090*/  UIMAD UR6, UR6, UR4, URZ ;  /* 0x00000004060672a4 */ /* 0x002fe2000f8e02ff */
[----:B------:R-:W-:-:S02]  /*00a0*/  IMAD.U32 R3, RZ, RZ, UR11 ;  /* 0x0000000bff037e24 */ /* 0x000fc4000f8e00ff */
[----:B0-----:R-:W-:Y:S01]  /*00b0*/  IMAD.MOV R13, RZ, RZ, -R12 ;  /* 0x000000ffff0d7224 */ /* 0x001fe200078e0a0c */
[----:B---3--:R-:W-:-:S04]  /*00c0*/  ISETP.GT.AND P0, PT, R0, RZ, PT ;  /* 0x000000ff0000720c */ /* 0x008fc80003f04270 */
[C---:B------:R-:W-:Y:S02]  /*00d0*/  ISETP.EQ.AND P0, PT, R13.reuse, UR6, P0 ;  /* 0x000000060d007c0c */ /* 0x040fe40008702270 */
[----:B------:R-:W-:-:S11]  /*00e0*/  ISETP.NE.AND P1, PT, R13, UR6, PT ;  /* 0x000000060d007c0c */ /* 0x000fd6000bf25270 */
[----:B----4-:R-:W-:Y:S05]  /*00f0*/  @!P0 BRA `(.L_x_62) ;  /* 0x0000000400b08947 */ /* 0x010fea0003800000 */
[----:B------:R-:W-:Y:S01]  /*0100*/  LOP3.LUT P0, R4, R0, 0x3, RZ, 0xc0, !PT ;  /* 0x0000000300047812 */ /* 0x000fe2000780c0ff */
[----:B------:R-:W-:-:S12]  /*0110*/  IMAD.MOV.U32 R7, RZ, RZ, RZ ;  /* 0x000000ffff077224 */ /* 0x000fd800078e00ff */
[----:B------:R-:W-:Y:S05]  /*0120*/  @!P0 BRA `(.L_x_63) ;  /* 0x0000000000488947 */ /* 0x000fea0003800000 */
[----:B------:R-:W0:Y:S01]  /*0130*/  LDC.64 R14, c[0x0][0x388] ;  /* 0x0000e200ff0e7b82 */ /* 0x000e220000000a00 */
[----:B------:R-:W-:-:S13]  /*0140*/  ISETP.NE.AND P0, PT, R4, 0x1, PT ;  /* 0x000000010400780c */ /* 0x000fda0003f05270 */
[----:B------:R-:W-:Y:S05]  /*0150*/  @!P0 BRA `(.L_x_64) ;  /* 0x0000000000288947 */ /* 0x000fea0003800000 */
[----:B------:R-:W-:Y:S01]  /*0160*/  ISETP.NE.AND P0, PT, R4, 0x2, PT ;  /* 0x000000020400780c */ /* 0x000fe20003f05270 */
[----:B------:R-:W1:-:S12]  /*0170*/  LDC.64 R10, c[0x0][0x388] ;  /* 0x0000e200ff0a7b82 */ /* 0x000e580000000a00 */
[----:B------:R-:W2:Y:S01]  /*0180*/  @P0 LDG.E.64 R4, desc[UR8][R2.64] ;  /* 0x0000000802040981 */ /* 0x000ea2000c1e1b00 */
[----:B------:R-:W2:Y:S01]  /*0190*/  LDC.64 R8, c[0x0][0x398] ;  /* 0x0000e600ff087b82 */ /* 0x000ea20000000a00 */
[----:B------:R-:W-:-:S04]  /*01a0*/  @P0 IMAD.MOV.U32 R7, RZ, RZ, 0x1 ;  /* 0x00000001ff070424 */ /* 0x000fc800078e00ff */
[C---:B-1----:R-:W-:Y:S01]  /*01b0*/  IMAD.WIDE.U32 R10, R7.reuse, 0x8, R10 ;  /* 0x00000008070a7825 */ /* 0x042fe200078e000a */
[----:B--2---:R1:W-:Y:S05]  /*01c0*/  @P0 STG.E.64 desc[UR8][R8.64], R4 ;  /* 0x0000000408000986 */ /* 0x0043ea000c101b08 */
[----:B------:R-:W2:Y:S01]  /*01d0*/  LDG.E.64 R10, desc[UR8][R10.64] ;  /* 0x000000080a0a7981 */ /* 0x000ea2000c1e1b00 */
[----:B------:R-:W-:-:S03]  /*01e0*/  VIADD R7, R7, 0x1 ;  /* 0x0000000107077836 */ /* 0x000fc60000000000 */
[----:B--2---:R1:W-:Y:S04]  /*01f0*/  STG.E.64 desc[UR8][R8.64], R10 ;  /* 0x0000000a08007986 */ /* 0x0043e8000c101b08 */
.L_x_64:
[----:B01----:R-:W-:-:S06]  /*0200*/  IMAD.WIDE R4, R7, 0x8, R14 ;  /* 0x0000000807047825 */ /* 0x003fcc00078e020e */
[----:B------:R-:W2:Y:S01]  /*0210*/  LDG.E.64 R4, desc[UR8][R4.64] ;  /* 0x0000000804047981 */ /* 0x000ea2000c1e1b00 */
[----:B------:R-:W2:Y:S01]  /*0220*/  LDC.64 R8, c[0x0][0x398] ;  /* 0x0000e600ff087b82 */ /* 0x000ea20000000a00 */
[----:B------:R-:W-:Y:S02]  /*0230*/  VIADD R7, R7, 0x1 ;  /* 0x0000000107077836 */ /* 0x000fe40000000000 */
[----:B--2---:R0:W-:Y:S05]  /*0240*/  STG.E.64 desc[UR8][R8.64], R4 ;  /* 0x0000000408007986 */ /* 0x0041ea000c101b08 */
.L_x_63:
[----:B------:R-:W-:-:S13]  /*0250*/  ISETP.GE.U32.AND P0, PT, R0, 0x4, PT ;  /* 0x000000040000780c */ /* 0x000fda0003f06070 */
[----:B------:R-:W-:Y:S05]  /*0260*/  @!P0 BRA `(.L_x_62) ;  /* 0x0000000400548947 */ /* 0x000fea0003800000 */
[----:B0-----:R-:W0:Y:S01]  /*0270*/  LDC.64 R4, c[0x0][0x388] ;  /* 0x0000e200ff047b82 */ /* 0x001e220000000a00 */
[----:B------:R-:W-:Y:S01]  /*0280*/  IMAD.IADD R6, R0, 0x1, -R7 ;  /* 0x0000000100067824 */ /* 0x000fe200078e0a07 */
[----:B------:R-:W-:-:S04]  /*0290*/  PLOP3.LUT P0, PT, PT, PT, PT, 0x80, 0x8 ;  /* 0x000000000008781c */ /* 0x000fc80003f0f070 */
[----:B------:R-:W-:Y:S01]  /*02a0*/  ISETP.GT.AND P2, PT, R6, 0xc, PT ;  /* 0x0000000c0600780c */ /* 0x000fe20003f44270 */
[----:B0-----:R-:W-:-:S12]  /*02b0*/  IMAD.WIDE R4, R7, 0x8, R4 ;  /* 0x0000000807047825 */ /* 0x001fd800078e0204 */
[----:B------:R-:W-:Y:S05]  /*02c0*/  @!P2 BRA `(.L_x_65) ;  /* 0x0000000000a8a947 */ /* 0x000fea0003800000 */
[----:B------:R-:W0:Y:S01]  /*02d0*/  LDC.64 R8, c[0x0][0x398] ;  /* 0x0000e600ff087b82 */ /* 0x000e220000000a00 */
[----:B------:R-:W-:Y:S01]  /*02e0*/  PLOP3.LUT P0, PT, PT, PT, PT, 0x8, 0x80 ;  /* 0x000000000080781c */ /* 0x000fe20003f0e170 */
[----:B------:R-:W-:-:S12]  /*02f0*/  VIADD R6, R0, 0xfffffff4 ;  /* 0xfffffff400067836 */ /* 0x000fd80000000000 */
.L_x_66:
[----:B0-----:R-:W0:Y:S04]  /*0300*/  LDG.E.64 R10, desc[UR8][R4.64] ;  /* 0x00000008040a7981 */ /* 0x001e28000c1e1b00 */
[----:B0-----:R0:W-:Y:S04]  /*0310*/  STG.E.64 desc[UR8][R8.64], R10 ;  /* 0x0000000a08007986 */ /* 0x0011e8000c101b08 */
[----:B------:R-:W2:Y:S04]  /*0320*/  LDG.E.64 R14, desc[UR8][R4.64+0x8] ;  /* 0x00000808040e7981 */ /* 0x000ea8000c1e1b00 */
[----:B--2---:R1:W-:Y:S04]  /*0330*/  STG.E.64 desc[UR8][R8.64], R14 ;  /* 0x0000000e08007986 */ /* 0x0043e8000c101b08 */
[----:B------:R-:W2:Y:S04]  /*0340*/  LDG.E.64 R16, desc[UR8][R4.64+0x10] ;  /* 0x0000100804107981 */ /* 0x000ea8000c1e1b00 */
[----:B--2---:R2:W-:Y:S04]  /*0350*/  STG.E.64 desc[UR8][R8.64], R16 ;  /* 0x0000001008007986 */ /* 0x0045e8000c101b08 */
[----:B------:R-:W3:Y:S04]  /*0360*/  LDG.E.64 R18, desc[UR8][R4.64+0x18] ;  /* 0x0000180804127981 */ /* 0x000ee8000c1e1b00 */
[----:B---3--:R3:W-:Y:S04]  /*0370*/  STG.E.64 desc[UR8][R8.64], R18 ;  /* 0x0000001208007986 */ /* 0x0087e8000c101b08 */
[----:B------:R-:W4:Y:S04]  /*0380*/  LDG.E.64 R20, desc[UR8][R4.64+0x20] ;  /* 0x0000200804147981 */ /* 0x000f28000c1e1b00 */
[----:B----4-:R4:W-:Y:S04]  /*0390*/  STG.E.64 desc[UR8][R8.64], R20 ;  /* 0x0000001408007986 */ /* 0x0109e8000c101b08 */
[----:B------:R-:W5:Y:S04]  /*03a0*/  LDG.E.64 R22, desc[UR8][R4.64+0x28] ;  /* 0x0000280804167981 */ /* 0x000f68000c1e1b00 */
[----:B-----5:R5:W-:Y:S04]  /*03b0*/  STG.E.64 desc[UR8][R8.64], R22 ;  /* 0x0000001608007986 */ /* 0x020be8000c101b08 */
[----:B0-----:R-:W2:Y:S04]  /*03c0*/  LDG.E.64 R10, desc[UR8][R4.64+0x30] ;  /* 0x00003008040a7981 */ /* 0x001ea8000c1e1b00 */
[----:B--2---:R0:W-:Y:S04]  /*03d0*/  STG.E.64 desc[UR8][R8.64], R10 ;  /* 0x0000000a08007986 */ /* 0x0041e8000c101b08 */
[----:B-1----:R-:W2:Y:S04]  /*03e0*/  LDG.E.64 R14, desc[UR8][R4.64+0x38] ;  /* 0x00003808040e7981 */ /* 0x002ea8000c1e1b00 */
[----:B--2---:R1:W-:Y:S04]  /*03f0*/  STG.E.64 desc[UR8][R8.64], R14 ;  /* 0x0000000e08007986 */ /* 0x0043e8000c101b08 */
[----:B------:R-:W2:Y:S04]  /*0400*/  LDG.E.64 R16, desc[UR8][R4.64+0x40] ;  /* 0x0000400804107981 */ /* 0x000ea8000c1e1b00 */
[----:B--2---:R2:W-:Y:S04]  /*0410*/  STG.E.64 desc[UR8][R8.64], R16 ;  /* 0x0000001008007986 */ /* 0x0045e8000c101b08 */
[----:B---3--:R-:W3:Y:S04]  /*0420*/  LDG.E.64 R18, desc[UR8][R4.64+0x48] ;  /* 0x0000480804127981 */ /* 0x008ee8000c1e1b00 */
[----:B---3--:R3:W-:Y:S04]  /*0430*/  STG.E.64 desc[UR8][R8.64], R18 ;  /* 0x0000001208007986 */ /* 0x0087e8000c101b08 */
[----:B----4-:R-:W4:Y:S04]  /*0440*/  LDG.E.64 R20, desc[UR8][R4.64+0x50] ;  /* 0x0000500804147981 */ /* 0x010f28000c1e1b00 */
[----:B----4-:R4:W-:Y:S04]  /*0450*/  STG.E.64 desc[UR8][R8.64], R20 ;  /* 0x0000001408007986 */ /* 0x0109e8000c101b08 */
[----:B-----5:R-:W5:Y:S04]  /*0460*/  LDG.E.64 R22, desc[UR8][R4.64+0x58] ;  /* 0x0000580804167981 */ /* 0x020f68000c1e1b00 */
[----:B-----5:R1:W-:Y:S04]  /*0470*/  STG.E.64 desc[UR8][R8.64], R22 ;  /* 0x0000001608007986 */ /* 0x0203e8000c101b08 */
[----:B0-----:R-:W5:Y:S04]  /*0480*/  LDG.E.64 R10, desc[UR8][R4.64+0x60] ;  /* 0x00006008040a7981 */ /* 0x001f68000c1e1b00 */
[----:B-----5:R0:W-:Y:S04]  /*0490*/  STG.E.64 desc[UR8][R8.64], R10 ;  /* 0x0000000a08007986 */ /* 0x0201e8000c101b08 */
[----:B-1----:R-:W5:Y:S04]  /*04a0*/  LDG.E.64 R14, desc[UR8][R4.64+0x68] ;  /* 0x00006808040e7981 */ /* 0x002f68000c1e1b00 */
[----:B-----5:R0:W-:Y:S04]  /*04b0*/  STG.E.64 desc[UR8][R8.64], R14 ;  /* 0x0000000e08007986 */ /* 0x0201e8000c101b08 */
[----:B--2---:R-:W2:Y:S04]  /*04c0*/  LDG.E.64 R16, desc[UR8][R4.64+0x70] ;  /* 0x0000700804107981 */ /* 0x004ea8000c1e1b00 */
[----:B--2---:R0:W-:Y:S04]  /*04d0*/  STG.E.64 desc[UR8][R8.64], R16 ;  /* 0x0000001008007986 */ /* 0x0041e8000c101b08 */
[----:B---3--:R1:W2:Y:S01]  /*04e0*/  LDG.E.64 R18, desc[UR8][R4.64+0x78] ;  /* 0x0000780804127981 */ /* 0x0082a2000c1e1b00 */
[----:B------:R-:W-:Y:S01]  /*04f0*/  VIADD R7, R7, 0x10 ;  /* 0x0000001007077836 */ /* 0x000fe20000000000 */
[----:B----4-:R-:W-:-:S04]  /*0500*/  IADD3 R20, P3, PT, R4, 0x80, RZ ;  /* 0x0000008004147810 */ /* 0x010fc80007f7e0ff */
[----:B------:R-:W-:Y:S01]  /*0510*/  ISETP.GE.AND P2, PT, R7, R6, PT ;  /* 0x000000060700720c */ /* 0x000fe20003f46270 */
[----:B------:R-:W-:Y:S02]  /*0520*/  IMAD.X R21, RZ, RZ, R5, P3 ;  /* 0x000000ffff157224 */ /* 0x000fe400018e0605 */
[----:B-1----:R-:W-:Y:S02]  /*0530*/  IMAD.MOV.U32 R4, RZ, RZ, R20 ;  /* 0x000000ffff047224 */ /* 0x002fe400078e0014 */
[----:B------:R-:W-:Y:S01]  /*0540*/  IMAD.MOV.U32 R5, RZ, RZ, R21 ;  /* 0x000000ffff057224 */ /* 0x000fe200078e0015 */
[----:B--2---:R0:W-:Y:S07]  /*0550*/  STG.E.64 desc[UR8][R8.64], R18 ;  /* 0x0000001208007986 */ /* 0x0041ee000c101b08 */
[----:B------:R-:W-:Y:S05]  /*0560*/  @!P2 BRA `(.L_x_66) ;  /* 0xfffffffc0064a947 */ /* 0x000fea000383ffff */
.L_x_65:
[----:B------:R-:W-:-:S04]  /*0570*/  IADD3 R6, PT, PT, -R7, R0, RZ ;  /* 0x0000000007067210 */ /* 0x000fc80007ffe1ff */
[----:B------:R-:W-:-:S13]  /*0580*/  ISETP.GT.AND P2, PT, R6, 0x4, PT ;  /* 0x000000040600780c */ /* 0x000fda0003f44270 */
[----:B------:R-:W-:Y:S05]  /*0590*/  @!P2 BRA `(.L_x_67) ;  /* 0x00000000005ca947 */ /* 0x000fea0003800000 */
[----:B0-----:R-:W2:Y:S01]  /*05a0*/  LDG.E.64 R10, desc[UR8][R4.64] ;  /* 0x00000008040a7981 */ /* 0x001ea2000c1e1b00 */
[----:B------:R-:W2:Y:S03]  /*05b0*/  LDC.64 R8, c[0x0][0x398] ;  /* 0x0000e600ff087b82 */ /* 0x000ea60000000a00 */
[----:B--2---:R0:W-:Y:S04]  /*05c0*/  STG.E.64 desc[UR8][R8.64], R10 ;  /* 0x0000000a08007986 */ /* 0x0041e8000c101b08 */
        /* <DEDUP_REMOVED lines=8> */
[----:B------:R-:W4:Y:S04]  /*0650*/  LDG.E.64 R22, desc[UR8][R4.64+0x28] ;  /* 0x0000280804167981 */ /* 0x000f28000c1e1b00 */
[----:B----4-:R3:W-:Y:S04]  /*0660*/  STG.E.64 desc[UR8][R8.64], R22 ;  /* 0x0000001608007986 */ /* 0x0107e8000c101b08 */
[----:B0-----:R-:W4:Y:S04]  /*0670*/  LDG.E.64 R10, desc[UR8][R4.64+0x30] ;  /* 0x00003008040a7981 */ /* 0x001f28000c1e1b00 */
[----:B----4-:R3:W-:Y:S04]  /*0680*/  STG.E.64 desc[UR8][R8.64], R10 ;  /* 0x0000000a08007986 */ /* 0x0107e8000c101b08 */
[----:B-1----:R0:W4:Y:S01]  /*0690*/  LDG.E.64 R14, desc[UR8][R4.64+0x38] ;  /* 0x00003808040e7981 */ /* 0x002122000c1e1b00 */
[----:B------:R-:W-:Y:S01]  /*06a0*/  IADD3 R6, P2, PT, R4, 0x40, RZ ;  /* 0x0000004004067810 */ /* 0x000fe20007f5e0ff */
[----:B------:R-:W-:Y:S01]  /*06b0*/  VIADD R7, R7, 0x8 ;  /* 0x0000000807077836 */ /* 0x000fe20000000000 */
[----:B------:R-:W-:-:S03]  /*06c0*/  PLOP3.LUT P0, PT, PT, PT, PT, 0x8, 0x80 ;  /* 0x000000000080781c */ /* 0x000fc60003f0e170 */
[----:B--2---:R-:W-:Y:S02]  /*06d0*/  IMAD.X R17, RZ, RZ, R5, P2 ;  /* 0x000000ffff117224 */ /* 0x004fe400010e0605 */
[----:B0-----:R-:W-:Y:S02]  /*06e0*/  IMAD.MOV.U32 R4, RZ, RZ, R6 ;  /* 0x000000ffff047224 */ /* 0x001fe400078e0006 */
[----:B------:R-:W-:Y:S01]  /*06f0*/  IMAD.MOV.U32 R5, RZ, RZ, R17 ;  /* 0x000000ffff057224 */ /* 0x000fe200078e0011 */
[----:B----4-:R3:W-:Y:S06]  /*0700*/  STG.E.64 desc[UR8][R8.64], R14 ;  /* 0x0000000e08007986 */ /* 0x0107ec000c101b08 */
.L_x_67:
[----:B------:R-:W-:-:S13]  /*0710*/  ISETP.LT.OR P0, PT, R7, R0, P0 ;  /* 0x000000000700720c */ /* 0x000fda0000701670 */
[----:B------:R-:W-:Y:S05]  /*0720*/  @!P0 BRA `(.L_x_62) ;  /* 0x0000000000248947 */ /* 0x000fea0003800000 */
[----:B------:R-:W2:Y:S01]  /*0730*/  LDG.E.64 R6, desc[UR8][R4.64] ;  /* 0x0000000804067981 */ /* 0x000ea2000c1e1b00 */
[----:B0-----:R-:W2:Y:S03]  /*0740*/  LDC.64 R16, c[0x0][0x398] ;  /* 0x0000e600ff107b82 */ /* 0x001ea60000000a00 */
[----:B--2---:R1:W-:Y:S04]  /*0750*/  STG.E.64 desc[UR8][R16.64], R6 ;  /* 0x0000000610007986 */ /* 0x0043e8000c101b08 */
[----:B---3--:R-:W2:Y:S04]  /*0760*/  LDG.E.64 R8, desc[UR8][R4.64+0x8] ;  /* 0x0000080804087981 */ /* 0x008ea8000c1e1b00 */
[----:B--2---:R1:W-:Y:S04]  /*0770*/  STG.E.64 desc[UR8][R16.64], R8 ;  /* 0x0000000810007986 */ /* 0x0043e8000c101b08 */
[----:B------:R-:W2:Y:S04]  /*0780*/  LDG.E.64 R10, desc[UR8][R4.64+0x10] ;  /* 0x00001008040a7981 */ /* 0x000ea8000c1e1b00 */
[----:B--2---:R1:W-:Y:S04]  /*0790*/  STG.E.64 desc[UR8][R16.64], R10 ;  /* 0x0000000a10007986 */ /* 0x0043e8000c101b08 */
[----:B------:R-:W2:Y:S04]  /*07a0*/  LDG.E.64 R14, desc[UR8][R4.64+0x18] ;  /* 0x00001808040e7981 */ /* 0x000ea8000c1e1b00 */
[----:B--2---:R1:W-:Y:S02]  /*07b0*/  STG.E.64 desc[UR8][R16.64], R14 ;  /* 0x0000000e10007986 */ /* 0x0043e4000c101b08 */
.L_x_62:
[----:B------:R-:W-:Y:S05]  /*07c0*/  BSYNC.RECONVERGENT B0 ;  /* 0x0000000000007941 */ /* 0x000fea0003800200 */
.L_x_61:
[----:B------:R-:W-:Y:S01]  /*07d0*/  BAR.SYNC.DEFER_BLOCKING 0x0 ;  /* 0x0000000000007b1d */ /* 0x000fe20000010000 */
[----:B------:R-:W-:Y:S01]  /*07e0*/  IMAD.MOV.U32 R0, RZ, RZ, RZ ;  /* 0x000000ffff007224 */ /* 0x000fe200078e00ff */
[----:B------:R-:W-:-:S04]  /*07f0*/  @!P1 CS2R.32 R0, SR_CLOCKLO ;  /* 0x0000000000009805 */ /* 0x000fc80000005000 */
[----:B------:R-:W2:Y:S02]  /*0800*/  LDCU UR7, c[0x0][0x390] ;  /* 0x00007200ff0777ac */ /* 0x000ea40008000800 */
[----:B--2---:R-:W-:-:S09]  /*0810*/  UISETP.GE.AND UP0, UPT, UR7, 0x1, UPT ;  /* 0x000000010700788c */ /* 0x004fd2000bf06270 */
[----:B------:R-:W-:Y:S05]  /*0820*/  BRA.U !UP0, `(.L_x_68) ;  /* 0x0000000908887547 */ /* 0x000fea000b800000 */
[----:B------:R-:W-:Y:S01]  /*0830*/  ULOP3.LUT UP0, UR4, UR7, 0x3, URZ, 0xc0, !UPT ;  /* 0x0000000307047892 */ /* 0x000fe2000f80c0ff */
[----:B0-----:R-:W-:Y:S01]  /*0840*/  CS2R R4, SRZ ;  /* 0x0000000000047805 */ /* 0x001fe2000001ff00 */
        /* <DEDUP_REMOVED lines=8> */
[----:B------:R-:W-:Y:S01]  /*08d0*/  ISETP.NE.AND P0, PT, R13, UR6, PT ;  /* 0x000000060d007c0c */ /* 0x000fe2000bf05270 */
[----:B------:R-:W-:-:S12]  /*08e0*/  UMOV UR4, 0x2 ;  /* 0x0000000200047882 */ /* 0x000fd80000000000 */
[----:B------:R-:W-:Y:S05]  /*08f0*/  @P0 BRA `(.L_x_73) ;  /* 0x0000000000180947 */ /* 0x000fea0003800000 */
[----:B------:R-:W5:Y:S02]  /*0900*/  LDG.E.64 R2, desc[UR8][R2.64] ;  /* 0x0000000802027981 */ /* 0x000f64000c1e1b00 */
.L_x_72:
[----:B------:R-:W-:-:S13]  /*0910*/  ISETP.NE.AND P0, PT, R13, UR6, PT ;  /* 0x000000060d007c0c */ /* 0x000fda000bf05270 */
[----:B------:R-:W-:Y:S05]  /*0920*/  @P0 BRA `(.L_x_73) ;  /* 0x00000000000c0947 */ /* 0x000fea0003800000 */
[----:B-----5:R-:W5:Y:S01]  /*0930*/  LD.E.64 R2, desc[UR8][R2.64] ;  /* 0x0000000802027980 */ /* 0x020f62000c101b00 */
[----:B------:R-:W-:Y:S05]  /*0940*/  BRA `(.L_x_73) ;  /* 0x0000000000047947 */ /* 0x000fea0003800000 */
.L_x_71:
[----:B------:R-:W-:-:S05]  /*0950*/  UMOV UR4, URZ ;  /* 0x000000ff00047c82 */ /* 0x000fca0008000000 */
.L_x_73:
[----:B------:R-:W-:Y:S05]  /*0960*/  BSYNC.RECONVERGENT B0 ;  /* 0x0000000000007941 */ /* 0x000fea0003800200 */
.L_x_70:
[----:B------:R-:W-:Y:S01]  /*0970*/  ISETP.NE.AND P0, PT, R13, UR6, PT ;  /* 0x000000060d007c0c */ /* 0x000fe2000bf05270 */
[----:B------:R-:W-:Y:S01]  /*0980*/  UIADD3 UR5, UPT, UPT, UR4, 0x1, URZ ;  /* 0x0000000104057890 */ /* 0x000fe2000fffe0ff */
[----:B------:R-:W-:Y:S11]  /*0990*/  BSSY.RECONVERGENT B0, `(.L_x_74) ;  /* 0x0000003000007945 */ /* 0x000ff60003800200 */
[----:B------:R-:W-:Y:S05]  /*09a0*/  @P0 BRA `(.L_x_75) ;  /* 0x0000000000040947 */ /* 0x000fea0003800000 */
[----:B-----5:R-:W5:Y:S02]  /*09b0*/  LD.E.64 R2, desc[UR8][R2.64] ;  /* 0x0000000802027980 */ /* 0x020f64000c101b00 */
.L_x_75:
[----:B------:R-:W-:Y:S05]  /*09c0*/  BSYNC.RECONVERGENT B0 ;  /* 0x0000000000007941 */ /* 0x000fea0003800200 */
.L_x_74:
[----:B-----5:R-:W-:Y:S01]  /*09d0*/  IMAD.MOV.U32 R4, RZ, RZ, R2 ;  /* 0x000000ffff047224 */ /* 0x020fe200078e0002 */
[----:B------:R-:W-:-:S07]  /*09e0*/  MOV R5, R3 ;  /* 0x0000000300057202 */ /* 0x000fce0000000f00 */
.L_x_69:
        /* <DEDUP_REMOVED lines=8> */
[----:B------:R-:W-:Y:S01]  /*0a70*/  ISETP.NE.AND P0, PT, R13, UR6, PT ;  /* 0x000000060d007c0c */ /* 0x000fe2000bf05270 */
[----:B------:R-:W-:Y:S02]  /*0a80*/  UIADD3 UR4, UPT, UPT, UR7, -0xc, URZ ;  /* 0xfffffff407047890 */ /* 0x000fe4000fffe0ff */
[----:B------:R-:W-:-:S11]  /*0a90*/  UPLOP3.LUT UP0, UPT, UPT, UPT, UPT, 0x40, 0x4 ;  /* 0x000000000004789c */ /* 0x000fd60003f0e870 */
.L_x_110:
[----:B------:R-:W-:Y:S01]  /*0aa0*/  BSSY.RECONVERGENT B0, `(.L_x_78) ;  /* 0x0000004000007945 */ /* 0x000fe20003800200 */
[----:B------:R-:W-:-:S03]  /*0ab0*/  IMAD.MOV R13, RZ, RZ, -R12 ;  /* 0x000000ffff0d7224 */ /* 0x000fc600078e0a0c */
[----:B-----5:R-:W-:Y:S05]  /*0ac0*/  @P0 BRA `(.L_x_79) ;  /* 0x0000000000040947 */ /* 0x020fea0003800000 */
[----:B------:R-:W5:Y:S02]  /*0ad0*/  LD.E.64 R4, desc[UR8][R4.64] ;  /* 0x0000000804047980 */ /* 0x000f64000c101b00 */
.L_x_79:
[----:B------:R-:W-:Y:S05]  /*0ae0*/  BSYNC.RECONVERGENT B0 ;  /* 0x0000000000007941 */ /* 0x000fea0003800200 */
.L_x_78:
[----:B------:R-:W-:Y:S04]  /*0af0*/  BSSY.RECONVERGENT B0, `(.L_x_80) ;  /* 0x0000003000007945 */ /* 0x000fe80003800200 */
[----:B------:R-:W-:Y:S05]  /*0b00*/  @P0 BRA `(.L_x_81) ;  /* 0x0000000000040947 */ /* 0x000fea0003800000 */
[----:B-----5:R-:W5:Y:S02]  /*0b10*/  LD.E.64 R4, desc[UR8][R4.64] ;  /* 0x0000000804047980 */ /* 0x020f64000c101b00 */
.L_x_81:
[----:B------:R-:W-:Y:S05]  /*0b20*/  BSYNC.RECONVERGENT B0 ;  /* 0x0000000000007941 */ /* 0x000fea0003800200 */
.L_x_80:
[----:B------:R-:W-:Y:S04]  /*0b30*/  BSSY.RECONVERGENT B0, `(.L_x_82) ;  /* 0x0000003000007945 */ /* 0x000fe80003800200 */
[----:B------:R-:W-:Y:S05]  /*0b40*/  @P0 BRA `(.L_x_83) ;  /* 0x0000000000040947 */ /* 0x000fea0003800000 */
[----:B-----5:R-:W5:Y:S02]  /*0b50*/  LD.E.64 R4, desc[UR8][R4.64] ;  /* 0x0000000804047980 */ /* 0x020f64000c101b00 */
.L_x_83:
[----:B------:R-:W-:Y:S05]  /*0b60*/  BSYNC.RECONVERGENT B0 ;  /* 0x0000000000007941 */ /* 0x000fea0003800200 */
.L_x_82:
[----:B------:R-:W-:Y:S04]  /*0b70*/  BSSY.RECONVERGENT B0, `(.L_x_84) ;  /* 0x0000003000007945 */ /* 0x000fe80003800200 */
[----:B------:R-:W-:Y:S05]  /*0b80*/  @P0 BRA `(.L_x_85) ;  /* 0x0000000000040947 */ /* 0x000fea0003800000 */
[----:B-----5:R-:W5:Y:S02]  /*0b90*/  LD.E.64 R4, desc[UR8][R4.64] ;  /* 0x0000000804047980 */ /* 0x020f64000c101b00 */
.L_x_85:
[----:B------:R-:W-:Y:S05]  /*0ba0*/  BSYNC.RECONVERGENT B0 ;  /* 0x0000000000007941 */ /* 0x000fea0003800200 */
.L_x_84:
[----:B------:R-:W-:Y:S01]  /*0bb0*/  ISETP.NE.AND P0, PT, R13, UR6, PT ;  /* 0x000000060d007c0c */ /* 0x000fe2000bf05270 */
[----:B------:R-:W-:-:S12]  /*0bc0*/  BSSY.RECONVERGENT B0, `(.L_x_86) ;  /* 0x0000003000007945 */ /* 0x000fd80003800200 */
[----:B------:R-:W-:Y:S05]  /*0bd0*/  @P0 BRA `(.L_x_87) ;  /* 0x0000000000040947 */ /* 0x000fea0003800000 */
[----:B-----5:R-:W5:Y:S02]  /*0be0*/  LD.E.64 R4, desc[UR8][R4.64] ;  /* 0x0000000804047980 */ /* 0x020f64000c101b00 */
.L_x_87:
[----:B------:R-:W-:Y:S05]  /*0bf0*/  BSYNC.RECONVERGENT B0 ;  /* 0x0000000000007941 */ /* 0x000fea0003800200 */
.L_x_86:
[----:B------:R-:W-:Y:S04]  /*0c00*/  BSSY.RECONVERGENT B0, `(.L_x_88) ;  /* 0x0000003000007945 */ /* 0x000fe80003800200 */
[----:B------:R-:W-:Y:S05]  /*0c10*/  @P0 BRA `(.L_x_89) ;  /* 0x0000000000040947 */ /* 0x000fea0003800000 */
[----:B-----5:R-:W5:Y:S02]  /*0c20*/  LD.E.64 R4, desc[UR8][R4.64] ;  /* 0x0000000804047980 */ /* 0x020f64000c101b00 */
.L_x_89:
[----:B------:R-:W-:Y:S05]  /*0c30*/  BSYNC.RECONVERGENT B0 ;  /* 0x0000000000007941 */ /* 0x000fea0003800200 */
.L_x_88:
[----:B------:R-:W-:Y:S04]  /*0c40*/  BSSY.RECONVERGENT B0, `(.L_x_90) ;  /* 0x0000003000007945 */ /* 0x000fe80003800200 */
[----:B------:R-:W-:Y:S05]  /*0c50*/  @P0 BRA `(.L_x_91) ;  /* 0x0000000000040947 */ /* 0x000fea0003800000 */
[----:B-----5:R-:W5:Y:S02]  /*0c60*/  LD.E.64 R4, desc[UR8][R4.64] ;  /* 0x0000000804047980 */ /* 0x020f64000c101b00 */
.L_x_91:
[----:B------:R-:W-:Y:S05]  /*0c70*/  BSYNC.RECONVERGENT B0 ;  /* 0x0000000000007941 */ /* 0x000fea0003800200 */
.L_x_90:
[----:B------:R-:W-:Y:S04]  /*0c80*/  BSSY.RECONVERGENT B0, `(.L_x_92) ;  /* 0x0000003000007945 */ /* 0x000fe80003800200 */
[----:B------:R-:W-:Y:S05]  /*0c90*/  @P0 BRA `(.L_x_93) ;  /* 0x0000000000040947 */ /* 0x000fea0003800000 */
[----:B-----5:R-:W5:Y:S02]  /*0ca0*/  LD.E.64 R4, desc[UR8][R4.64] ;  /* 0x0000000804047980 */ /* 0x020f64000c101b00 */
.L_x_93:
[----:B------:R-:W-:Y:S05]  /*0cb0*/  BSYNC.RECONVERGENT B0 ;  /* 0x0000000000007941 */ /* 0x000fea0003800200 */
.L_x_92:
[----:B------:R-:W-:Y:S04]  /*0cc0*/  BSSY.RECONVERGENT B0, `(.L_x_94) ;  /* 0x0000003000007945 */ /* 0x000fe80003800200 */
[----:B------:R-:W-:Y:S05]  /*0cd0*/  @P0 BRA `(.L_x_95) ;  /* 0x0000000000040947 */ /* 0x000fea0003800000 */
[----:B-----5:R-:W5:Y:S02]  /*0ce0*/  LD.E.64 R4, desc[UR8][R4.64] ;  /* 0x0000000804047980 */ /* 0x020f64000c101b00 */
.L_x_95:
[----:B------:R-:W-:Y:S05]  /*0cf0*/  BSYNC.RECONVERGENT B0 ;  /* 0x0000000000007941 */ /* 0x000fea0003800200 */
.L_x_94:
[----:B------:R-:W-:Y:S04]  /*0d00*/  BSSY.RECONVERGENT B0, `(.L_x_96) ;  /* 0x0000003000007945 */ /* 0x000fe80003800200 */
[----:B------:R-:W-:Y:S05]  /*0d10*/  @P0 BRA `(.L_x_97) ;  /* 0x0000000000040947 */ /* 0x000fea0003800000 */
[----:B-----5:R-:W5:Y:S02]  /*0d20*/  LD.E.64 R4, desc[UR8][R4.64] ;  /* 0x0000000804047980 */ /* 0x020f64000c101b00 */
.L_x_97:
[----:B------:R-:W-:Y:S05]  /*0d30*/  BSYNC.RECONVERGENT B0 ;  /* 0x0000000000007941 */ /* 0x000fea0003800200 */
.L_x_96:
[----:B------:R-:W-:Y:S04]  /*0d40*/  BSSY.RECONVERGENT B0, `(.L_x_98) ;  /* 0x0000003000007945 */ /* 0x000fe80003800200 */
[----:B------:R-:W-:Y:S05]  /*0d50*/  @P0 BRA `(.L_x_99) ;  /* 0x0000000000040947 */ /* 0x000fea0003800000 */
[----:B-----5:R-:W5:Y:S02]  /*0d60*/  LD.E.64 R4, desc[UR8][R4.64] ;  /* 0x0000000804047980 */ /* 0x020f64000c101b00 */
.L_x_99:
[----:B------:R-:W-:Y:S05]  /*0d70*/  BSYNC.RECONVERGENT B0 ;  /* 0x0000000000007941 */ /* 0x000fea0003800200 */
.L_x_98:
[----:B------:R-:W-:Y:S04]  /*0d80*/  BSSY.RECONVERGENT B0, `(.L_x_100) ;  /* 0x0000003000007945 */ /* 0x000fe80003800200 */
[----:B------:R-:W-:Y:S05]  /*0d90*/  @P0 BRA `(.L_x_101) ;  /* 0x0000000000040947 */ /* 0x000fea0003800000 */
[----:B-----5:R-:W5:Y:S02]  /*0da0*/  LD.E.64 R4, desc[UR8][R4.64] ;  /* 0x0000000804047980 */ /* 0x020f64000c101b00 */
.L_x_101:
[----:B------:R-:W-:Y:S05]  /*0db0*/  BSYNC.RECONVERGENT B0 ;  /* 0x0000000000007941 */ /* 0x000fea0003800200 */
.L_x_100:
[----:B------:R-:W-:Y:S04]  /*0dc0*/  BSSY.RECONVERGENT B0, `(.L_x_102) ;  /* 0x0000003000007945 */ /* 0x000fe80003800200 */
[----:B------:R-:W-:Y:S05]  /*0dd0*/  @P0 BRA `(.L_x_103) ;  /* 0x0000000000040947 */ /* 0x000fea0003800000 */
[----:B-----5:R-:W5:Y:S02]  /*0de0*/  LD.E.64 R4, desc[UR8][R4.64] ;  /* 0x0000000804047980 */ /* 0x020f64000c101b00 */
.L_x_103:
[----:B------:R-:W-:Y:S05]  /*0df0*/  BSYNC.RECONVERGENT B0 ;  /* 0x0000000000007941 */ /* 0x000fea0003800200 */
.L_x_102:
[----:B------:R-:W-:Y:S04]  /*0e00*/  BSSY.RECONVERGENT B0, `(.L_x_104) ;  /* 0x0000003000007945 */ /* 0x000fe80003800200 */
[----:B------:R-:W-:Y:S05]  /*0e10*/  @P0 BRA `(.L_x_105) ;  /* 0x0000000000040947 */ /* 0x000fea0003800000 */
[----:B-----5:R-:W5:Y:S02]  /*0e20*/  LD.E.64 R4, desc[UR8][R4.64] ;  /* 0x0000000804047980 */ /* 0x020f64000c101b00 */
.L_x_105:
[----:B------:R-:W-:Y:S05]  /*0e30*/  BSYNC.RECONVERGENT B0 ;  /* 0x0000000000007941 */ /* 0x000fea0003800200 */
.L_x_104:
[----:B------:R-:W-:Y:S04]  /*0e40*/  BSSY.RECONVERGENT B0, `(.L_x_106) ;  /* 0x0000003000007945 */ /* 0x000fe80003800200 */
[----:B------:R-:W-:Y:S05]  /*0e50*/  @P0 BRA `(.L_x_107) ;  /* 0x0000000000040947 */ /* 0x000fea0003800000 */
[----:B-----5:R-:W5:Y:S02]  /*0e60*/  LD.E.64 R4, desc[UR8][R4.64] ;  /* 0x0000000804047980 */ /* 0x020f64000c101b00 */
.L_x_107:
[----:B------:R-:W-:Y:S05]  /*0e70*/  BSYNC.RECONVERGENT B0 ;  /* 0x0000000000007941 */ /* 0x000fea0003800200 */
.L_x_106:
[----:B------:R-:W-:Y:S04]  /*0e80*/  BSSY.RECONVERGENT B0, `(.L_x_108) ;  /* 0x0000003000007945 */ /* 0x000fe80003800200 */
[----:B------:R-:W-:Y:S05]  /*0e90*/  @P0 BRA `(.L_x_109) ;  /* 0x0000000000040947 */ /* 0x000fea0003800000 */
[----:B-----5:R-:W5:Y:S02]  /*0ea0*/  LD.E.64 R4, desc[UR8][R4.64] ;  /* 0x0000000804047980 */ /* 0x020f64000c101b00 */
.L_x_109:
[----:B------:R-:W-:Y:S05]  /*0eb0*/  BSYNC.RECONVERGENT B0 ;  /* 0x0000000000007941 */ /* 0x000fea0003800200 */
.L_x_108:
[----:B------:R-:W-:-:S04]  /*0ec0*/  UIADD3 UR5, UPT, UPT, UR5, 0x10, URZ ;  /* 0x0000001005057890 */ /* 0x000fc8000fffe0ff */
[----:B------:R-:W-:-:S09]  /*0ed0*/  UISETP.GE.AND UP1, UPT, UR5, UR4, UPT ;  /* 0x000000040500728c */ /* 0x000fd2000bf26270 */
[----:B------:R-:W-:Y:S05]  /*0ee0*/  BRA.U !UP1, `(.L_x_110) ;  /* 0xfffffff909ec7547 */ /* 0x000fea000b83ffff */
.L_x_77:
[----:B------:R-:W0:Y:S02]  /*0ef0*/  LDCU UR10, c[0x0][0x390] ;  /* 0x00007200ff0a77ac */ /* 0x000e240008000800 */
[----:B0-----:R-:W-:-:S04]  /*0f00*/  UIADD3 UR4, UPT, UPT, -UR5, UR10, URZ ;  /* 0x0000000a05047290 */ /* 0x001fc8000fffe1ff */
[----:B------:R-:W-:-:S09]  /*0f10*/  UISETP.GT.AND UP1, UPT, UR4, 0x4, UPT ;  /* 0x000000040400788c */ /* 0x000fd2000bf24270 */
[----:B------:R-:W-:Y:S05]  /*0f20*/  BRA.U !UP1, `(.L_x_111) ;  /* 0x0000000109847547 */ /* 0x000fea000b800000 */
[----:B------:R-:W-:Y:S01]  /*0f30*/  ISETP.NE.AND P0, PT, R13, UR6, PT ;  /* 0x000000060d007c0c */ /* 0x000fe2000bf05270 */
[----:B------:R-:W-:Y:S01]  /*0f40*/  UIADD3 UR4, UPT, UPT, UR5, 0x4, URZ ;  /* 0x0000000405047890 */ /* 0x000fe2000fffe0ff */
[----:B------:R-:W-:Y:S01]  /*0f50*/  BSSY.RECONVERGENT B0, `(.L_x_112) ;  /* 0x0000005000007945 */ /* 0x000fe20003800200 */
[----:B------:R-:W-:-:S10]  /*0f60*/  UPLOP3.LUT UP0, UPT, UPT, UPT, UPT, 0x40, 0x4 ;  /* 0x000000000004789c */ /* 0x000fd40003f0e870 */
[----:B------:R-:W-:Y:S05]  /*0f70*/  @P0 BRA `(.L_x_113) ;  /* 0x0000000000080947 */ /* 0x000fea0003800000 */
[----:B-----5:R-:W2:Y:S04]  /*0f80*/  LD.E.64 R4, desc[UR8][R4.64] ;  /* 0x0000000804047980 */ /* 0x020ea8000c101b00 */
[----:B--2---:R-:W5:Y:S02]  /*0f90*/  LD.E.64 R4, desc[UR8][R4.64] ;  /* 0x0000000804047980 */ /* 0x004f64000c101b00 */
.L_x_113:
[----:B------:R-:W-:Y:S05]  /*0fa0*/  BSYNC.RECONVERGENT B0 ;  /* 0x0000000000007941 */ /* 0x000fea0003800200 */
.L_x_112:
[----:B------:R-:W-:Y:S04]  /*0fb0*/  BSSY.RECONVERGENT B0, `(.L_x_114) ;  /* 0x0000003000007945 */ /* 0x000fe80003800200 */
[----:B------:R-:W-:Y:S05]  /*0fc0*/  @P0 BRA `(.L_x_115) ;  /* 0x0000000000040947 */ /* 0x000fea0003800000 */
[----:B-----5:R-:W5:Y:S02]  /*0fd0*/  LD.E.64 R4, desc[UR8][R4.64] ;  /* 0x0000000804047980 */ /* 0x020f64000c101b00 */
.L_x_115:
[----:B------:R-:W-:Y:S05]  /*0fe0*/  BSYNC.RECONVERGENT B0 ;  /* 0x0000000000007941 */ /* 0x000fea0003800200 */
.L_x_114:
[----:B------:R-:W-:Y:S04]  /*0ff0*/  BSSY.RECONVERGENT B0, `(.L_x_116) ;  /* 0x0000003000007945 */ /* 0x000fe80003800200 */
[----:B------:R-:W-:Y:S05]  /*1000*/  @P0 BRA `(.L_x_117) ;  /* 0x0000000000040947 */ /* 0x000fea0003800000 */
[----:B-----5:R-:W5:Y:S02]  /*1010*/  LD.E.64 R4, desc[UR8][R4.64] ;  /* 0x0000000804047980 */ /* 0x020f64000c101b00 */
.L_x_117:
[----:B------:R-:W-:Y:S05]  /*1020*/  BSYNC.RECONVERGENT B0 ;  /* 0x0000000000007941 */ /* 0x000fea0003800200 */
.L_x_116:
[----:B------:R-:W-:Y:S01]  /*1030*/  UIADD3 UR5, UPT, UPT, UR4, 0x4, URZ ;  /* 0x0000000404057890 */ /* 0x000fe2000fffe0ff */
[----:B------:R-:W-:Y:S04]  /*1040*/  BSSY.RECONVERGENT B0, `(.L_x_118) ;  /* 0x0000003000007945 */ /* 0x000fe80003800200 */
[----:B------:R-:W-:Y:S07]  /*1050*/  @P0 BRA `(.L_x_119) ;  /* 0x0000000000040947 */ /* 0x000fee0003800000 */
[----:B-----5:R-:W5:Y:S02]  /*1060*/  LD.E.64 R4, desc[UR8][R4.64] ;  /* 0x0000000804047980 */ /* 0x020f64000c101b00 */
.L_x_119:
[----:B------:R-:W-:Y:S05]  /*1070*/  BSYNC.RECONVERGENT B0 ;  /* 0x0000000000007941 */ /* 0x000fea0003800200 */
.L_x_118:
[----:B------:R-:W-:Y:S04]  /*1080*/  BSSY.RECONVERGENT B0, `(.L_x_120) ;  /* 0x0000003000007945 */ /* 0x000fe80003800200 */
[----:B------:R-:W-:Y:S05]  /*1090*/  @P0 BRA `(.L_x_121) ;  /* 0x0000000000040947 */ /* 0x000fea0003800000 */
[----:B-----5:R-:W5:Y:S02]  /*10a0*/  LD.E.64 R4, desc[UR8][R4.64] ;  /* 0x0000000804047980 */ /* 0x020f64000c101b00 */
.L_x_121:
[----:B------:R-:W-:Y:S05]  /*10b0*/  BSYNC.RECONVERGENT B0 ;  /* 0x0000000000007941 */ /* 0x000fea0003800200 */
.L_x_120:
[----:B------:R-:W-:Y:S04]  /*10c0*/  BSSY.RECONVERGENT B0, `(.L_x_122) ;  /* 0x0000003000007945 */ /* 0x000fe80003800200 */
[----:B------:R-:W-:Y:S05]  /*10d0*/  @P0 BRA `(.L_x_123) ;  /* 0x0000000000040947 */ /* 0x000fea0003800000 */
[----:B-----5:R-:W5:Y:S02]  /*10e0*/  LD.E.64 R4, desc[UR8][R4.64] ;  /* 0x0000000804047980 */ /* 0x020f64000c101b00 */
.L_x_123:
[----:B------:R-:W-:Y:S05]  /*10f0*/  BSYNC.RECONVERGENT B0 ;  /* 0x0000000000007941 */ /* 0x000fea0003800200 */
.L_x_122:
[----:B------:R-:W-:Y:S04]  /*1100*/  BSSY.RECONVERGENT B0, `(.L_x_111) ;  /* 0x0000003000007945 */ /* 0x000fe80003800200 */
[----:B------:R-:W-:Y:S05]  /*1110*/  @P0 BRA `(.L_x_124) ;  /* 0x0000000000040947 */ /* 0x000fea0003800000 */
[----:B-----5:R-:W5:Y:S02]  /*1120*/  LD.E.64 R4, desc[UR8][R4.64] ;  /* 0x0000000804047980 */ /* 0x020f64000c101b00 */
.L_x_124:
[----:B------:R-:W-:Y:S05]  /*1130*/  BSYNC.RECONVERGENT B0 ;  /* 0x0000000000007941 */ /* 0x000fea0003800200 */
.L_x_111:
[----:B------:R-:W-:-:S09]  /*1140*/  UISETP.LT.OR UP0, UPT, UR5, UR10, UP0 ;  /* 0x0000000a0500728c */ /* 0x000fd20008701670 */
[----:B------:R-:W-:Y:S05]  /*1150*/  BRA.U !UP0, `(.L_x_76) ;  /* 0x0000000108447547 */ /* 0x000fea000b800000 */
[----:B------:R-:W-:Y:S01]  /*1160*/  ISETP.NE.AND P0, PT, R13, UR6, PT ;  /* 0x000000060d007c0c */ /* 0x000fe2000bf05270 */
[----:B------:R-:W-:-:S12]  /*1170*/  BSSY.RECONVERGENT B0, `(.L_x_125) ;  /* 0x0000004000007945 */ /* 0x000fd80003800200 */
[----:B------:R-:W-:Y:S05]  /*1180*/  @P0 BRA `(.L_x_126) ;  /* 0x0000000000080947 */ /* 0x000fea0003800000 */
[----:B-----5:R-:W2:Y:S04]  /*1190*/  LD.E.64 R4, desc[UR8][R4.64] ;  /* 0x0000000804047980 */ /* 0x020ea8000c101b00 */
[----:B--2---:R-:W5:Y:S02]  /*11a0*/  LD.E.64 R4, desc[UR8][R4.64] ;  /* 0x0000000804047980 */ /* 0x004f64000c101b00 */
.L_x_126:
[----:B------:R-:W-:Y:S05]  /*11b0*/  BSYNC.RECONVERGENT B0 ;  /* 0x0000000000007941 */ /* 0x000fea0003800200 */
.L_x_125:
[----:B------:R-:W-:Y:S04]  /*11c0*/  BSSY.RECONVERGENT B0, `(.L_x_127) ;  /* 0x0000003000007945 */ /* 0x000fe80003800200 */
[----:B------:R-:W-:Y:S05]  /*11d0*/  @P0 BRA `(.L_x_128) ;  /* 0x0000000000040947 */ /* 0x000fea0003800000 */
[----:B-----5:R-:W5:Y:S02]  /*11e0*/  LD.E.64 R4, desc[UR8][R4.64] ;  /* 0x0000000804047980 */ /* 0x020f64000c101b00 */
.L_x_128:
[----:B------:R-:W-:Y:S05]  /*11f0*/  BSYNC.RECONVERGENT B0 ;  /* 0x0000000000007941 */ /* 0x000fea0003800200 */
.L_x_127:
[----:B------:R-:W-:Y:S04]  /*1200*/  BSSY.RECONVERGENT B0, `(.L_x_129) ;  /* 0x0000003000007945 */ /* 0x000fe80003800200 */
[----:B------:R-:W-:Y:S05]  /*1210*/  @P0 BRA `(.L_x_130) ;  /* 0x0000000000040947 */ /* 0x000fea0003800000 */
[----:B-----5:R-:W5:Y:S02]  /*1220*/  LD.E.64 R4, desc[UR8][R4.64] ;  /* 0x0000000804047980 */ /* 0x020f64000c101b00 */
.L_x_130:
[----:B------:R-:W-:Y:S05]  /*1230*/  BSYNC.RECONVERGENT B0 ;  /* 0x0000000000007941 */ /* 0x000fea0003800200 */
.L_x_129:
[----:B------:R-:W-:Y:S05]  /*1240*/  BRA `(.L_x_76) ;  /* 0x0000000000087947 */ /* 0x000fea0003800000 */
.L_x_68:
[----:B0-----:R-:W-:Y:S02]  /*1250*/  IMAD.U32 R4, RZ, RZ, UR10 ;  /* 0x0000000aff047e24 */ /* 0x001fe4000f8e00ff */
[----:B------:R-:W-:-:S07]  /*1260*/  IMAD.U32 R5, RZ, RZ, UR11 ;  /* 0x0000000bff057e24 */ /* 0x000fce000f8e00ff */
.L_x_76:
[----:B------:R-:W-:-:S13]  /*1270*/  ISETP.NE.AND P0, PT, R13, UR6, PT ;  /* 0x000000060d007c0c */ /* 0x000fda000bf05270 */
[----:B------:R-:W-:Y:S05]  /*1280*/  @P0 EXIT ;  /* 0x000000000000094d */ /* 0x000fea0003800000 */
[----:B------:R-:W1:Y:S01]  /*1290*/  S2UR UR4, SR_CLOCKLO ;  /* 0x00000000000479c3 */ /* 0x000e620000005000 */
[----:B------:R-:W-:-:S07]  /*12a0*/  NOP ;  /* 0x0000000000007918 */ /* 0x000fce0000000000 */
[----:B------:R-:W0:Y:S01]  /*12b0*/  LDC.64 R2, c[0x0][0x380] ;  /* 0x0000e000ff027b82 */ /* 0x000e220000000a00 */
[----:B-1-3--:R-:W-:-:S05]  /*12c0*/  IADD3 R9, PT, PT, -R0, UR4, RZ ;  /* 0x0000000400097c10 */ /* 0x00afca000fffe1ff */
[----:B0-----:R-:W-:Y:S04]  /*12d0*/  STG.E desc[UR8][R2.64], R9 ;  /* 0x0000000902007986 */ /* 0x001fe8000c101908 */
[----:B-----5:R-:W2:Y:S01]  /*12e0*/  LD.E.64 R4, desc[UR8][R4.64] ;  /* 0x0000000804047980 */ /* 0x020ea2000c101b00 */
[----:B------:R-:W2:Y:S03]  /*12f0*/  LDC.64 R6, c[0x0][0x398] ;  /* 0x0000e600ff067b82 */ /* 0x000ea60000000a00 */
[----:B--2---:R-:W-:Y:S01]  /*1300*/  STG.E.64 desc[UR8][R6.64], R4 ;  /* 0x0000000406007986 */ /* 0x004fe2000c101b08 */
[----:B------:R-:W-:Y:S05]  /*1310*/  EXIT ;  /* 0x000000000000794d */ /* 0x000fea0003800000 */
.L_x_131:
        /* <DEDUP_REMOVED lines=14> */
.L_x_143:


//--------------------- .text._Z13sequence_readRxPiii --------------------------
	.section	.text._Z13sequence_readRxPiii,"ax",@progbits
	.align	128
        .global         _Z13sequence_readRxPiii
        .type           _Z13sequence_readRxPiii,@function
        .size           _Z13sequence_readRxPiii,(.L_x_144 - _Z13sequence_readRxPiii)
        .other          _Z13sequence_readRxPiii,@"STO_CUDA_ENTRY STV_DEFAULT"
_Z13sequence_readRxPiii:
.text._Z13sequence_readRxPiii:
[----:B------:R-:W-:Y:S08]  /*0000*/  LDC R1, c[0x0][0x37c] ;  /* 0x0000df00ff017b82 */ /* 0x000ff00000000800 */
[----:B------:R-:W0:Y:S01]  /*0010*/  LDC R0, c[0x0][0x390] ;  /* 0x0000e400ff007b82 */ /* 0x000e220000000800 */
[----:B------:R-:W1:Y:S01]  /*0020*/  LDCU.64 UR4, c[0x0][0x358] ;  /* 0x00006b00ff0477ac */ /* 0x000e620008000a00 */
[----:B0-----:R-:W-:-:S13]  /*0030*/  ISETP.GE.AND P0, PT, R0, 0x1, PT ;  /* 0x000000010000780c */ /* 0x001fda0003f06270 */
[----:B-1----:R-:W-:Y:S05]  /*0040*/  @!P0 BRA `(.L_x_132) ;  /* 0x0000000400c88947 */ /* 0x002fea0003800000 */
        /* <DEDUP_REMOVED lines=8> */
[----:B------:R-:W2:Y:S01]  /*00d0*/  @P0 LDC.64 R4, c[0x0][0x388] ;  /* 0x0000e200ff040b82 */ /* 0x000ea20000000a00 */
[----:B------:R-:W-:-:S04]  /*00e0*/  @P0 IMAD.MOV.U32 R3, RZ, RZ, 0x1 ;  /* 0x00000001ff030424 */ /* 0x000fc800078e00ff */
[----:B-1----:R-:W-:-:S06]  /*00f0*/  IMAD.WIDE.U32 R6, R3, 0x4, R6 ;  /* 0x0000000403067825 */ /* 0x002fcc00078e0006 */
[----:B------:R-:W3:Y:S04]  /*0100*/  LDG.E R6, desc[UR4][R6.64] ;  /* 0x0000000406067981 */ /* 0x000ee8000c1e1900 */
[----:B--2---:R-:W2:Y:S01]  /*0110*/  @P0 LDG.E R4, desc[UR4][R4.64] ;  /* 0x0000000404040981 */ /* 0x004ea2000c1e1900 */
[----:B------:R-:W1:Y:S01]  /*0120*/  S2R R11, SR_CgaCtaId ;  /* 0x00000000000b7919 */ /* 0x000e620000008800 */
[----:B------:R-:W-:-:S04]  /*0130*/  MOV R2, 0x400 ;  /* 0x0000040000027802 */ /* 0x000fc80000000f00 */
[----:B-1----:R-:W-:-:S05]  /*0140*/  LEA R2, R11, R2, 0x18 ;  /* 0x000000020b027211 */ /* 0x002fca00078ec0ff */
[C---:B------:R-:W-:Y:S02]  /*0150*/  IMAD R11, R3.reuse, 0x4, R2 ;  /* 0x00000004030b7824 */ /* 0x040fe400078e0202 */
[----:B------:R-:W-:Y:S01]  /*0160*/  VIADD R3, R3, 0x1 ;  /* 0x0000000103037836 */ /* 0x000fe20000000000 */
[----:B--2---:R1:W-:Y:S04]  /*0170*/  @P0 STS [R2], R4 ;  /* 0x0000000402000388 */ /* 0x0043e80000000800 */
[----:B---3--:R1:W-:Y:S02]  /*0180*/  STS [R11], R6 ;  /* 0x000000060b007388 */ /* 0x0083e40000000800 */
.L_x_134:
[----:B01----:R-:W-:-:S06]  /*0190*/  IMAD.WIDE R4, R3, 0x4, R8 ;  /* 0x0000000403047825 */ /* 0x003fcc00078e0208 */
[----:B------:R-:W2:Y:S01]  /*01a0*/  LDG.E R4, desc[UR4][R4.64] ;  /* 0x0000000404047981 */ /* 0x000ea2000c1e1900 */
[----:B------:R-:W-:Y:S01]  /*01b0*/  MOV R2, 0x400 ;  /* 0x0000040000027802 */ /* 0x000fe20000000f00 */
[----:B------:R-:W0:Y:S03]  /*01c0*/  S2R R7, SR_CgaCtaId ;  /* 0x0000000000077919 */ /* 0x000e260000008800 */
[----:B0-----:R-:W-:-:S05]  /*01d0*/  LEA R2, R7, R2, 0x18 ;  /* 0x0000000207027211 */ /* 0x001fca00078ec0ff */
[C---:B------:R-:W-:Y:S02]  /*01e0*/  IMAD R7, R3.reuse, 0x4, R2 ;  /* 0x0000000403077824 */ /* 0x040fe400078e0202 */
[----:B------:R-:W-:-:S03]  /*01f0*/  VIADD R3, R3, 0x1 ;  /* 0x0000000103037836 */ /* 0x000fc60000000000 */
[----:B--2---:R0:W-:Y:S04]  /*0200*/  STS [R7], R4 ;  /* 0x0000000407007388 */ /* 0x0041e80000000800 */
.L_x_133:
[----:B------:R-:W-:-:S13]  /*0210*/  ISETP.GE.U32.AND P0, PT, R0, 0x4, PT ;  /* 0x000000040000780c */ /* 0x000fda0003f06070 */
[----:B------:R-:W-:Y:S05]  /*0220*/  @!P0 BRA `(.L_x_132) ;  /* 0x0000000400508947 */ /* 0x000fea0003800000 */
[----:B0-----:R-:W0:Y:S01]  /*0230*/  S2R R7, SR_CgaCtaId ;  /* 0x0000000000077919 */ /* 0x001e220000008800 */
[----:B------:R-:W1:Y:S01]  /*0240*/  LDC.64 R4, c[0x0][0x388] ;  /* 0x0000e200ff047b82 */ /* 0x000e620000000a00 */
[----:B------:R-:W-:Y:S01]  /*0250*/  IMAD.IADD R2, R0, 0x1, -R3 ;  /* 0x0000000100027824 */ /* 0x000fe200078e0a03 */
[----:B------:R-:W-:-:S04]  /*0260*/  PLOP3.LUT P0, PT, PT, PT, PT, 0x80, 0x8 ;  /* 0x000000000008781c */ /* 0x000fc80003f0f070 */
[----:B------:R-:W-:Y:S02]  /*0270*/  ISETP.GT.AND P1, PT, R2, 0xc, PT ;  /* 0x0000000c0200780c */ /* 0x000fe40003f24270 */
[----:B------:R-:W-:Y:S01]  /*0280*/  MOV R2, 0x400 ;  /* 0x0000040000027802 */ /* 0x000fe20000000f00 */
[----:B-1----:R-:W-:-:S03]  /*0290*/  IMAD.WIDE R4, R3, 0x4, R4 ;  /* 0x0000000403047825 */ /* 0x002fc600078e0204 */
[----:B0-----:R-:W-:-:S05]  /*02a0*/  LEA R2, R7, R2, 0x18 ;  /* 0x0000000207027211 */ /* 0x001fca00078ec0ff */
[----:B------:R-:W-:Y:S02]  /*02b0*/  IMAD R2, R3, 0x4, R2 ;  /* 0x0000000403027824 */ /* 0x000fe400078e0202 */
[----:B------:R-:W-:Y:S05]  /*02c0*/  @!P1 BRA `(.L_x_135) ;  /* 0x0000000000a09947 */ /* 0x000fea0003800000 */
[----:B------:R-:W-:Y:S01]  /*02d0*/  PLOP3.LUT P0, PT, PT, PT, PT, 0x8, 0x80 ;  /* 0x000000000080781c */ /* 0x000fe20003f0e170 */
[----:B------:R-:W-:-:S12]  /*02e0*/  VIADD R14, R0, 0xfffffff4 ;  /* 0xfffffff4000e7836 */ /* 0x000fd80000000000 */
.L_x_136:
[----:B------:R-:W2:Y:S04]  /*02f0*/  LDG.E R7, desc[UR4][R4.64] ;  /* 0x0000000404077981 */ /* 0x000ea8000c1e1900 */
[----:B------:R-:W3:Y:S04]  /*0300*/  LDG.E R9, desc[UR4][R4.64+0x4] ;  /* 0x0000040404097981 */ /* 0x000ee8000c1e1900 */
[----:B------:R-:W4:Y:S04]  /*0310*/  LDG.E R11, desc[UR4][R4.64+0x8] ;  /* 0x00000804040b7981 */ /* 0x000f28000c1e1900 */
[----:B------:R-:W5:Y:S04]  /*0320*/  LDG.E R13, desc[UR4][R4.64+0xc] ;  /* 0x00000c04040d7981 */ /* 0x000f68000c1e1900 */
        /* <DEDUP_REMOVED lines=11> */
[----:B------:R0:W5:Y:S01]  /*03e0*/  LDG.E R12, desc[UR4][R4.64+0x3c] ;  /* 0x00003c04040c7981 */ /* 0x000162000c1e1900 */
[----:B------:R-:W-:-:S05]  /*03f0*/  VIADD R3, R3, 0x10 ;  /* 0x0000001003037836 */ /* 0x000fca0000000000 */
[----:B------:R-:W-:Y:S02]  /*0400*/  ISETP.GE.AND P1, PT, R3, R14, PT ;  /* 0x0000000e0300720c */ /* 0x000fe40003f26270 */
[----:B0-----:R-:W-:-:S05]  /*0410*/  IADD3 R4, P2, PT, R4, 0x40, RZ ;  /* 0x0000004004047810 */ /* 0x001fca0007f5e0ff */
[----:B------:R-:W-:Y:S01]  /*0420*/  IMAD.X R5, RZ, RZ, R5, P2 ;  /* 0x000000ffff057224 */ /* 0x000fe200010e0605 */
[----:B--2---:R-:W-:Y:S04]  /*0430*/  STS [R2], R7 ;  /* 0x0000000702007388 */ /* 0x004fe80000000800 */
[----:B---3--:R-:W-:Y:S04]  /*0440*/  STS [R2+0x4], R9 ;  /* 0x0000040902007388 */ /* 0x008fe80000000800 */
[----:B----4-:R-:W-:Y:S04]  /*0450*/  STS [R2+0x8], R11 ;  /* 0x0000080b02007388 */ /* 0x010fe80000000800 */
[----:B-----5:R-:W-:Y:S04]  /*0460*/  STS [R2+0xc], R13 ;  /* 0x00000c0d02007388 */ /* 0x020fe80000000800 */
[----:B------:R-:W-:Y:S04]  /*0470*/  STS [R2+0x10], R15 ;  /* 0x0000100f02007388 */ /* 0x000fe80000000800 */
        /* <DEDUP_REMOVED lines=10> */
[----:B------:R0:W-:Y:S02]  /*0520*/  STS [R2+0x3c], R12 ;  /* 0x00003c0c02007388 */ /* 0x0001e40000000800 */
[----:B0-----:R-:W-:Y:S01]  /*0530*/  VIADD R2, R2, 0x40 ;  /* 0x0000004002027836 */ /* 0x001fe20000000000 */
[----:B------:R-:W-:Y:S06]  /*0540*/  @!P1 BRA `(.L_x_136) ;  /* 0xfffffffc00689947 */ /* 0x000fec000383ffff */
.L_x_135:
[----:B------:R-:W-:-:S05]  /*0550*/  IMAD.IADD R6, R0, 0x1, -R3 ;  /* 0x0000000100067824 */ /* 0x000fca00078e0a03 */
[----:B------:R-:W-:-:S13]  /*0560*/  ISETP.GT.AND P1, PT, R6, 0x4, PT ;  /* 0x000000040600780c */ /* 0x000fda0003f24270 */
[----:B------:R-:W-:Y:S05]  /*0570*/  @!P1 BRA `(.L_x_137) ;  /* 0x0000000000549947 */ /* 0x000fea0003800000 */
[----:B------:R-:W2:Y:S04]  /*0580*/  LDG.E R7, desc[UR4][R4.64] ;  /* 0x0000000404077981 */ /* 0x000ea8000c1e1900 */
[----:B------:R-:W3:Y:S04]  /*0590*/  LDG.E R9, desc[UR4][R4.64+0x4] ;  /* 0x0000040404097981 */ /* 0x000ee8000c1e1900 */
[----:B------:R-:W4:Y:S04]  /*05a0*/  LDG.E R11, desc[UR4][R4.64+0x8] ;  /* 0x00000804040b7981 */ /* 0x000f28000c1e1900 */
[----:B------:R-:W5:Y:S04]  /*05b0*/  LDG.E R13, desc[UR4][R4.64+0xc] ;  /* 0x00000c04040d7981 */ /* 0x000f68000c1e1900 */
[----:B------:R-:W5:Y:S04]  /*05c0*/  LDG.E R15, desc[UR4][R4.64+0x10] ;  /* 0x00001004040f7981 */ /* 0x000f68000c1e1900 */
[----:B------:R-:W5:Y:S04]  /*05d0*/  LDG.E R17, desc[UR4][R4.64+0x14] ;  /* 0x0000140404117981 */ /* 0x000f68000c1e1900 */
[----:B------:R-:W5:Y:S04]  /*05e0*/  LDG.E R19, desc[UR4][R4.64+0x18] ;  /* 0x0000180404137981 */ /* 0x000f68000c1e1900 */
[----:B------:R0:W5:Y:S01]  /*05f0*/  LDG.E R21, desc[UR4][R4.64+0x1c] ;  /* 0x00001c0404157981 */ /* 0x000162000c1e1900 */
[----:B------:R-:W-:Y:S01]  /*0600*/  PLOP3.LUT P0, PT, PT, PT, PT, 0x8, 0x80 ;  /* 0x000000000080781c */ /* 0x000fe20003f0e170 */
[----:B------:R-:W-:Y:S01]  /*0610*/  VIADD R3, R3, 0x8 ;  /* 0x0000000803037836 */ /* 0x000fe20000000000 */
        /* <DEDUP_REMOVED lines=9> */
[----:B------:R0:W-:Y:S02]  /*06b0*/  STS [R2+0x1c], R21 ;  /* 0x00001c1502007388 */ /* 0x0001e40000000800 */
[----:B0-----:R-:W-:-:S07]  /*06c0*/  VIADD R2, R2, 0x20 ;  /* 0x0000002002027836 */ /* 0x001fce0000000000 */
.L_x_137:
[----:B------:R-:W-:-:S13]  /*06d0*/  ISETP.LT.OR P0, PT, R3, R0, P0 ;  /* 0x000000000300720c */ /* 0x000fda0000701670 */
[----:B------:R-:W-:Y:S05]  /*06e0*/  @!P0 BRA `(.L_x_132) ;  /* 0x0000000000208947 */ /* 0x000fea0003800000 */
[----:B------:R-:W2:Y:S04]  /*06f0*/  LDG.E R3, desc[UR4][R4.64] ;  /* 0x0000000404037981 */ /* 0x000ea8000c1e1900 */
[----:B------:R-:W3:Y:S04]  /*0700*/  LDG.E R7, desc[UR4][R4.64+0x4] ;  /* 0x0000040404077981 */ /* 0x000ee8000c1e1900 */
[----:B------:R-:W4:Y:S04]  /*0710*/  LDG.E R9, desc[UR4][R4.64+0x8] ;  /* 0x0000080404097981 */ /* 0x000f28000c1e1900 */
[----:B------:R-:W5:Y:S04]  /*0720*/  LDG.E R11, desc[UR4][R4.64+0xc] ;  /* 0x00000c04040b7981 */ /* 0x000f68000c1e1900 */
[----:B--2---:R1:W-:Y:S04]  /*0730*/  STS [R2], R3 ;  /* 0x0000000302007388 */ /* 0x0043e80000000800 */
[----:B---3--:R1:W-:Y:S04]  /*0740*/  STS [R2+0x4], R7 ;  /* 0x0000040702007388 */ /* 0x0083e80000000800 */
[----:B----4-:R1:W-:Y:S04]  /*0750*/  STS [R2+0x8], R9 ;  /* 0x0000080902007388 */ /* 0x0103e80000000800 */
[----:B-----5:R1:W-:Y:S02]  /*0760*/  STS [R2+0xc], R11 ;  /* 0x00000c0b02007388 */ /* 0x0203e40000000800 */
.L_x_132:
[----:B0-----:R-:W-:Y:S02]  /*0770*/  CS2R R4, SR_CLOCKLO ;  /* 0x0000000000047805 */ /* 0x001fe40000015000 */
[----:B-1----:R-:W-:Y:S01]  /*0780*/  CS2R R6, SR_CLOCKLO ;  /* 0x0000000000067805 */ /* 0x002fe20000015000 */
[----:B------:R-:W0:Y:S05]  /*0790*/  LDC.64 R2, c[0x0][0x380] ;  /* 0x0000e000ff027b82 */ /* 0x000e2a0000000a00 */
[----:B------:R-:W-:-:S05]  /*07a0*/  IADD3 R4, P0, PT, -R4, R6, RZ ;  /* 0x0000000604047210 */ /* 0x000fca0007f1e1ff */
[----:B------:R-:W-:-:S05]  /*07b0*/  IMAD.X R5, R7, 0x1, ~R5, P0 ;  /* 0x0000000107057824 */ /* 0x000fca00000e0e05 */
[----:B0-----:R-:W-:Y:S01]  /*07c0*/  STG.E.64 desc[UR4][R2.64], R4 ;  /* 0x0000000402007986 */ /* 0x001fe2000c101b04 */
[----:B------:R-:W-:Y:S05]  /*07d0*/  EXIT ;  /* 0x000000000000794d */ /* 0x000fea0003800000 */
.L_x_138:
        /* <DEDUP_REMOVED lines=10> */
.L_x_144:


//--------------------- .text._Z10test_clockRiS_  --------------------------
	.section	.text._Z10test_clockRiS_,"ax",@progbits
	.align	128
        .global         _Z10test_clockRiS_
        .type           _Z10test_clockRiS_,@function
        .size           _Z10test_clockRiS_,(.L_x_145 - _Z10test_clockRiS_)
        .other          _Z10test_clockRiS_,@"STO_CUDA_ENTRY STV_DEFAULT"
_Z10test_clockRiS_:
.text._Z10test_clockRiS_:
[----:B------:R-:W-:Y:S01]  /*0000*/  LDC R1, c[0x0][0x37c] ;  /* 0x0000df00ff017b82 */ /* 0x000fe20000000800 */
[----:B------:R-:W0:Y:S07]  /*0010*/  S2R R4, SR_TID.X ;  /* 0x0000000000047919 */ /* 0x000e2e0000002100 */
[----:B------:R-:W1:Y:S01]  /*0020*/  S2UR UR4, SR_CTAID.X ;  /* 0x00000000000479c3 */ /* 0x000e620000002500 */
[----:B------:R-:W1:Y:S01]  /*0030*/  LDCU UR6, c[0x0][0x360] ;  /* 0x00006c00ff0677ac */ /* 0x000e620008000800 */
[----:B------:R-:W2:Y:S01]  /*0040*/  LDCU.64 UR8, c[0x0][0x358] ;  /* 0x00006b00ff0877ac */ /* 0x000ea20008000a00 */
[----:B-1----:R-:W-:Y:S01]  /*0050*/  UIMAD UR6, UR6, UR4, URZ ;  /* 0x00000004060672a4 */ /* 0x002fe2000f8e02ff */
[----:B0-----:R-:W-:-:S05]  /*0060*/  IMAD.MOV R0, RZ, RZ, -R4 ;  /* 0x000000ffff007224 */ /* 0x001fca00078e0a04 */
[----:B------:R-:W-:Y:S01]  /*0070*/  ISETP.NE.AND P1, PT, R0, UR6, PT ;  /* 0x0000000600007c0c */ /* 0x000fe2000bf25270 */
[----:B------:R-:W-:-:S12]  /*0080*/  IMAD.MOV.U32 R0, RZ, RZ, RZ ;  /* 0x000000ffff007224 */ /* 0x000fd800078e00ff */
[----:B------:R-:W-:Y:S01]  /*0090*/  @!P1 CS2R.32 R0, SR_CLOCKLO ;  /* 0x0000000000009805 */ /* 0x000fe20000005000 */
[----:B------:R-:W2:Y:S02]  /*00a0*/  LDC.64 R2, c[0x0][0x388] ;  /* 0x0000e200ff027b82 */ /* 0x000ea40000000a00 */
[----:B--2---:R0:W5:Y:S01]  /*00b0*/  LDG.E R5, desc[UR8][R2.64] ;  /* 0x0000000802057981 */ /* 0x004162000c1e1900 */
[----:B------:R-:W-:-:S05]  /*00c0*/  UMOV UR4, URZ ;  /* 0x000000ff00047c82 */ /* 0x000fca0008000000 */
.L_x_140:
[----:B------:R-:W-:-:S05]  /*00d0*/  UMOV UR5, URZ ;  /* 0x000000ff00057c82 */ /* 0x000fca0008000000 */
.L_x_139:
[----:B0-----:R-:W-:Y:S01]  /*00e0*/  IADD3 R2, PT, PT, -R4, RZ, RZ ;  /* 0x000000ff04027210 */ /* 0x001fe20007ffe1ff */
[----:B-----5:R-:W-:Y:S01]  /*00f0*/  VIADD R5, R5, UR4 ;  /* 0x0000000405057c36 */ /* 0x020fe20008000000 */
[----:B------:R-:W-:Y:S02]  /*0100*/  UIADD3 UR5, UPT, UPT, UR5, 0x1, URZ ;  /* 0x0000000105057890 */ /* 0x000fe4000fffe0ff */
[----:B------:R-:W-:Y:S02]  /*0110*/  ISETP.NE.AND P0, PT, R2, UR6, PT ;  /* 0x0000000602007c0c */ /* 0x000fe4000bf05270 */
[----:B------:R-:W-:Y:S01]  /*0120*/  IADD3 R2, PT, PT, R5, 0x1, RZ ;  /* 0x0000000105027810 */ /* 0x000fe20007ffe0ff */
[----:B------:R-:W-:-:S10]  /*0130*/  UISETP.GE.AND UP0, UPT, UR5, 0xa, UPT ;  /* 0x0000000a0500788c */ /* 0x000fd4000bf06270 */
[----:B------:R-:W-:-:S05]  /*0140*/  @P0 IMAD.MOV R2, RZ, RZ, R5 ;  /* 0x000000ffff020224 */ /* 0x000fca00078e0205 */
[----:B------:R-:W-:-:S05]  /*0150*/  IADD3 R2, PT, PT, R2, UR4, RZ ;  /* 0x0000000402027c10 */ /* 0x000fca000fffe0ff */
[C---:B------:R-:W-:Y:S01]  /*0160*/  VIADD R3, R2.reuse, 0x2 ;  /* 0x0000000202037836 */ /* 0x040fe20000000000 */
[----:B------:R-:W-:-:S05]  /*0170*/  @P0 IADD3 R3, PT, PT, R2, RZ, RZ ;  /* 0x000000ff02030210 */ /* 0x000fca0007ffe0ff */
[----:B------:R-:W-:-:S05]  /*0180*/  VIADD R3, R3, UR4 ;  /* 0x0000000403037c36 */ /* 0x000fca0008000000 */
[----:B------:R-:W-:Y:S01]  /*0190*/  IADD3 R2, PT, PT, R3, 0x3, RZ ;  /* 0x0000000303027810 */ /* 0x000fe20007ffe0ff */
        /* <DEDUP_REMOVED lines=289> */
[----:B------:R-:W-:Y:S01]  /*13b0*/  IADD3 R5, PT, PT, R5, UR4, RZ ;  /* 0x0000000405057c10 */ /* 0x000fe2000fffe0ff */
[----:B------:R-:W-:Y:S06]  /*13c0*/  BRA.U !UP0, `(.L_x_139) ;  /* 0xffffffed08447547 */ /* 0x000fec000b83ffff */
[----:B------:R-:W-:-:S04]  /*13d0*/  UIADD3 UR4, UPT, UPT, UR4, 0x1, URZ ;  /* 0x0000000104047890 */ /* 0x000fc8000fffe0ff */
[----:B------:R-:W-:-:S09]  /*13e0*/  UISETP.GE.AND UP0, UPT, UR4, 0x64, UPT ;  /* 0x000000640400788c */ /* 0x000fd2000bf06270 */
[----:B------:R-:W-:Y:S05]  /*13f0*/  BRA.U !UP0, `(.L_x_140) ;  /* 0xffffffed08347547 */ /* 0x000fea000b83ffff */
[----:B------:R-:W0:Y:S02]  /*1400*/  LDC.64 R2, c[0x0][0x388] ;  /* 0x0000e200ff027b82 */ /* 0x000e240000000a00 */
[----:B0-----:R0:W-:Y:S01]  /*1410*/  STG.E desc[UR8][R2.64], R5 ;  /* 0x0000000502007986 */ /* 0x0011e2000c101908 */
[----:B------:R-:W-:Y:S05]  /*1420*/  @P1 EXIT ;  /* 0x000000000000194d */ /* 0x000fea0003800000 */
[----:B------:R-:W1:Y:S01]  /*1430*/  S2UR UR4, SR_CLOCKLO ;  /* 0x00000000000479c3 */ /* 0x000e620000005000 */
[----:B------:R-:W-:-:S07]  /*1440*/  NOP ;  /* 0x0000000000007918 */ /* 0x000fce0000000000 */
[----:B0-----:R-:W0:Y:S01]  /*1450*/  LDC.64 R2, c[0x0][0x380] ;  /* 0x0000e000ff027b82 */ /* 0x001e220000000a00 */
[----:B-1----:R-:W-:-:S05]  /*1460*/  IADD3 R5, PT, PT, -R0, UR4, RZ ;  /* 0x0000000400057c10 */ /* 0x002fca000fffe1ff */
[----:B0-----:R-:W-:Y:S01]  /*1470*/  STG.E desc[UR8][R2.64], R5 ;  /* 0x0000000502007986 */ /* 0x001fe2000c101908 */
[----:B------:R-:W-:Y:S05]  /*1480*/  EXIT ;  /* 0x000000000000794d */ /* 0x000fea0003800000 */
.L_x_141:
        /* <DEDUP_REMOVED lines=15> */
.L_x_145:


//--------------------- .nv.shared._Z28static_sequence_read_multismPiPyiS0_i --------------------------
	.section	.nv.shared._Z28static_sequence_read_multismPiPyiS0_i,"aw",@nobits
	.sectionflags	@""
	.align	16
	.zero		1024


//--------------------- .nv.shared.reserved.0     --------------------------
	.section	.nv.shared.reserved.0,"aw",@nobits
	.weak		__nv_reservedSMEM_offset_0_alias
	.size		__nv_reservedSMEM_offset_0_alias, 0, 64
	.other		__nv_reservedSMEM_offset_0_alias,@"STO_CUDA_RESERVED_SHARED STV_DEFAULT"
__nv_reservedSMEM_offset_0_alias:
	.zero		0
	.zero		64


//--------------------- .nv.shared._Z20static_sequence_readRiPyiRyi --------------------------
	.section	.nv.shared._Z20static_sequence_readRiPyiRyi,"aw",@nobits
	.sectionflags	@""
	.align	16
	.zero		1024


//--------------------- .nv.shared._Z13sequence_readRxPiii --------------------------
	.section	.nv.shared._Z13sequence_readRxPiii,"aw",@nobits
	.sectionflags	@""
	.align	16
	.zero		1024


//--------------------- .nv.shared._Z10test_clockRiS_ --------------------------
	.section	.nv.shared._Z10test_clockRiS_,"aw",@nobits
	.sectionflags	@""
	.align	16
	.zero		1024


//--------------------- .nv.constant0._Z28static_sequence_read_multismPiPyiS0_i --------------------------
	.section	.nv.constant0._Z28static_sequence_read_multismPiPyiS0_i,"a",@progbits
	.sectionflags	@""
	.align	4
.nv.constant0._Z28static_sequence_read_multismPiPyiS0_i:
	.zero		932


//--------------------- .nv.constant0._Z20static_sequence_readRiPyiRyi --------------------------
	.section	.nv.constant0._Z20static_sequence_readRiPyiRyi,"a",@progbits
	.sectionflags	@""
	.align	4
.nv.constant0._Z20static_sequence_readRiPyiRyi:
	.zero		932


//--------------------- .nv.constant0._Z13sequence_readRxPiii --------------------------
	.section	.nv.constant0._Z13sequence_readRxPiii,"a",@progbits
	.sectionflags	@""
	.align	4
.nv.constant0._Z13sequence_readRxPiii:
	.zero		920


//--------------------- .nv.constant0._Z10test_clockRiS_ --------------------------
	.section	.nv.constant0._Z10test_clockRiS_,"a",@progbits
	.sectionflags	@""
	.align	4
.nv.constant0._Z10test_clockRiS_:
	.zero		912


//--------------------- SYMBOLS --------------------------

	.type		.nv.reservedSmem.offset0,@object
	.size		.nv.reservedSmem.offset0,0x4
	.type		.nv.reservedSmem.cap,@object
	.size		.nv.reservedSmem.cap,0x4
